//
// Generated by NVIDIA NVVM Compiler
//
// Compiler Build ID: CL-36424714
// Cuda compilation tools, release 13.0, V13.0.88
// Based on NVVM 20.0.0
//

.version 9.0
.target sm_100
.address_size 64

	// .globl	_Z10dfs_kernelPfPbiiif
.const .align 4 .b8 directions[32] = {0, 0, 0, 0, 1, 0, 0, 0, 1, 0, 0, 0, 0, 0, 0, 0, 0, 0, 0, 0, 255, 255, 255, 255, 255, 255, 255, 255};
.extern .shared .align 16 .b8 shared[];

.visible .entry _Z10dfs_kernelPfPbiiif(
	.param .u64 .ptr .align 1 _Z10dfs_kernelPfPbiiif_param_0,
	.param .u64 .ptr .align 1 _Z10dfs_kernelPfPbiiif_param_1,
	.param .u32 _Z10dfs_kernelPfPbiiif_param_2,
	.param .u32 _Z10dfs_kernelPfPbiiif_param_3,
	.param .u32 _Z10dfs_kernelPfPbiiif_param_4,
	.param .f32 _Z10dfs_kernelPfPbiiif_param_5
)
{
	.reg .pred 	%p<66>;
	.reg .b16 	%rs<10>;
	.reg .b32 	%r<199>;
	.reg .b32 	%f<18>;
	.reg .b64 	%rd<23>;

	ld.param.u64 	%rd3, [_Z10dfs_kernelPfPbiiif_param_0];
	ld.param.u32 	%r71, [_Z10dfs_kernelPfPbiiif_param_2];
	ld.param.u32 	%r73, [_Z10dfs_kernelPfPbiiif_param_3];
	ld.param.u32 	%r72, [_Z10dfs_kernelPfPbiiif_param_4];
	ld.param.f32 	%f1, [_Z10dfs_kernelPfPbiiif_param_5];
	cvta.to.global.u64 	%rd1, %rd3;
	mov.u32 	%r74, %ctaid.x;
	mov.u32 	%r75, %ntid.x;
	mov.u32 	%r76, %tid.x;
	mad.lo.s32 	%r77, %r74, %r75, %r76;
	mov.u32 	%r78, %ctaid.y;
	mov.u32 	%r79, %ntid.y;
	mov.u32 	%r80, %tid.y;
	mad.lo.s32 	%r81, %r78, %r79, %r80;
	sub.s32 	%r82, %r71, %r72;
	setp.ge.s32 	%p1, %r77, %r82;
	min.s32 	%r84, %r77, %r81;
	setp.lt.s32 	%p2, %r84, %r72;
	sub.s32 	%r85, %r73, %r72;
	setp.ge.s32 	%p3, %r81, %r85;
	or.pred  	%p4, %p1, %p3;
	or.pred  	%p5, %p4, %p2;
	@%p5 bra 	$L__BB0_37;
	shl.b32 	%r3, %r72, 1;
	or.b32  	%r4, %r3, 1;
	mad.lo.s32 	%r88, %r3, %r3, %r3;
	add.s32 	%r5, %r88, %r4;
	setp.lt.u32 	%p6, %r5, 16;
	mov.b32 	%r183, 0;
	@%p6 bra 	$L__BB0_4;
	and.b32  	%r183, %r5, 2147483632;
	neg.s32 	%r181, %r183;
	mov.u32 	%r180, shared;
$L__BB0_3:
	.pragma "nounroll";
	mov.b32 	%r90, 0;
	st.shared.v4.b32 	[%r180], {%r90, %r90, %r90, %r90};
	add.s32 	%r181, %r181, 16;
	add.s32 	%r180, %r180, 16;
	setp.ne.s32 	%p7, %r181, 0;
	@%p7 bra 	$L__BB0_3;
$L__BB0_4:
	and.b32  	%r91, %r5, 8;
	setp.eq.s32 	%p8, %r91, 0;
	@%p8 bra 	$L__BB0_6;
	mov.u32 	%r92, shared;
	add.s32 	%r93, %r92, %r183;
	mov.b16 	%rs1, 0;
	st.shared.u8 	[%r93], %rs1;
	st.shared.u8 	[%r93+1], %rs1;
	st.shared.u8 	[%r93+2], %rs1;
	st.shared.u8 	[%r93+3], %rs1;
	st.shared.u8 	[%r93+4], %rs1;
	st.shared.u8 	[%r93+5], %rs1;
	st.shared.u8 	[%r93+6], %rs1;
	st.shared.u8 	[%r93+7], %rs1;
	add.s32 	%r183, %r183, 8;
$L__BB0_6:
	and.b32  	%r94, %r5, 5;
	setp.eq.s32 	%p9, %r94, 1;
	@%p9 bra 	$L__BB0_8;
	mov.u32 	%r95, shared;
	add.s32 	%r96, %r95, %r183;
	mov.b16 	%rs2, 0;
	st.shared.u8 	[%r96], %rs2;
	st.shared.u8 	[%r96+1], %rs2;
	st.shared.u8 	[%r96+2], %rs2;
	st.shared.u8 	[%r96+3], %rs2;
	add.s32 	%r183, %r183, 4;
$L__BB0_8:
	mov.u32 	%r99, shared;
	add.s32 	%r17, %r99, %r5;
	add.s32 	%r100, %r99, %r183;
	mov.b16 	%rs3, 0;
	st.shared.u8 	[%r100], %rs3;
	st.shared.u32 	[%r17], %r72;
	st.shared.u32 	[%r17+4], %r72;
	sub.s32 	%r18, %r81, %r72;
	sub.s32 	%r19, %r77, %r72;
	mad.lo.s32 	%r101, %r71, %r81, %r77;
	mul.wide.s32 	%rd4, %r101, 4;
	add.s64 	%rd2, %rd1, %rd4;
	ld.const.u32 	%r20, [directions];
	ld.const.u32 	%r21, [directions+4];
	ld.const.u32 	%r22, [directions+8];
	ld.const.u32 	%r23, [directions+12];
	ld.const.u32 	%r24, [directions+16];
	ld.const.u32 	%r25, [directions+20];
	ld.const.u32 	%r26, [directions+24];
	mov.b32 	%r188, 2;
	mov.b32 	%r191, 0;
	ld.const.u32 	%r27, [directions+28];
$L__BB0_9:
	mov.u32 	%r29, %r188;
	shl.b32 	%r102, %r29, 2;
	add.s32 	%r30, %r17, %r102;
	ld.shared.u32 	%r31, [%r30+-4];
	add.s32 	%r188, %r29, -2;
	ld.shared.u32 	%r33, [%r30+-8];
	mad.lo.s32 	%r103, %r31, %r4, %r33;
	mov.u32 	%r104, shared;
	add.s32 	%r34, %r104, %r103;
	ld.shared.u8 	%rs4, [%r34];
	setp.ne.s16 	%p10, %rs4, 0;
	@%p10 bra 	$L__BB0_26;
	mov.b16 	%rs5, 1;
	st.shared.u8 	[%r34], %rs5;
	shl.b32 	%r105, %r191, 2;
	add.s32 	%r106, %r17, %r105;
	st.shared.u32 	[%r106], %r33;
	st.shared.u32 	[%r106+4], %r31;
	add.s32 	%r35, %r20, %r33;
	add.s32 	%r36, %r21, %r31;
	setp.lt.s32 	%p11, %r35, 0;
	setp.gt.s32 	%p12, %r35, %r3;
	or.pred  	%p13, %p11, %p12;
	setp.lt.s32 	%p14, %r36, 0;
	setp.gt.s32 	%p15, %r36, %r3;
	or.pred  	%p16, %p14, %p15;
	or.pred  	%p18, %p13, %p16;
	@%p18 bra 	$L__BB0_14;
	mad.lo.s32 	%r107, %r36, %r4, %r35;
	add.s32 	%r109, %r104, %r107;
	ld.shared.u8 	%rs6, [%r109];
	setp.ne.s16 	%p19, %rs6, 0;
	@%p19 bra 	$L__BB0_14;
	add.s32 	%r110, %r18, %r36;
	add.s32 	%r111, %r19, %r35;
	mad.lo.s32 	%r112, %r110, %r71, %r111;
	mul.wide.s32 	%rd5, %r112, 4;
	add.s64 	%rd6, %rd1, %rd5;
	ld.global.f32 	%f2, [%rd6];
	ld.global.f32 	%f3, [%rd2];
	sub.f32 	%f4, %f2, %f3;
	abs.f32 	%f5, %f4;
	setp.geu.f32 	%p20, %f5, %f1;
	@%p20 bra 	$L__BB0_14;
	st.shared.u32 	[%r30+-8], %r35;
	st.shared.u32 	[%r30+-4], %r36;
	mov.u32 	%r188, %r29;
$L__BB0_14:
	add.s32 	%r38, %r22, %r33;
	add.s32 	%r39, %r23, %r31;
	setp.lt.s32 	%p21, %r38, 0;
	setp.gt.s32 	%p22, %r38, %r3;
	or.pred  	%p23, %p21, %p22;
	setp.lt.s32 	%p24, %r39, 0;
	setp.gt.s32 	%p25, %r39, %r3;
	or.pred  	%p26, %p24, %p25;
	or.pred  	%p28, %p23, %p26;
	@%p28 bra 	$L__BB0_18;
	mad.lo.s32 	%r113, %r39, %r4, %r38;
	mov.u32 	%r114, shared;
	add.s32 	%r115, %r114, %r113;
	ld.shared.u8 	%rs7, [%r115];
	setp.ne.s16 	%p29, %rs7, 0;
	@%p29 bra 	$L__BB0_18;
	add.s32 	%r116, %r18, %r39;
	add.s32 	%r117, %r19, %r38;
	mad.lo.s32 	%r118, %r116, %r71, %r117;
	mul.wide.s32 	%rd7, %r118, 4;
	add.s64 	%rd8, %rd1, %rd7;
	ld.global.f32 	%f6, [%rd8];
	ld.global.f32 	%f7, [%rd2];
	sub.f32 	%f8, %f6, %f7;
	abs.f32 	%f9, %f8;
	setp.geu.f32 	%p30, %f9, %f1;
	@%p30 bra 	$L__BB0_18;
	shl.b32 	%r119, %r188, 2;
	add.s32 	%r120, %r17, %r119;
	st.shared.u32 	[%r120], %r38;
	add.s32 	%r188, %r188, 2;
	st.shared.u32 	[%r120+4], %r39;
$L__BB0_18:
	add.s32 	%r42, %r24, %r33;
	add.s32 	%r43, %r25, %r31;
	setp.lt.s32 	%p31, %r42, 0;
	setp.gt.s32 	%p32, %r42, %r3;
	or.pred  	%p33, %p31, %p32;
	setp.lt.s32 	%p34, %r43, 0;
	setp.gt.s32 	%p35, %r43, %r3;
	or.pred  	%p36, %p34, %p35;
	or.pred  	%p38, %p33, %p36;
	@%p38 bra 	$L__BB0_22;
	mad.lo.s32 	%r121, %r43, %r4, %r42;
	mov.u32 	%r122, shared;
	add.s32 	%r123, %r122, %r121;
	ld.shared.u8 	%rs8, [%r123];
	setp.ne.s16 	%p39, %rs8, 0;
	@%p39 bra 	$L__BB0_22;
	add.s32 	%r124, %r18, %r43;
	add.s32 	%r125, %r19, %r42;
	mad.lo.s32 	%r126, %r124, %r71, %r125;
	mul.wide.s32 	%rd9, %r126, 4;
	add.s64 	%rd10, %rd1, %rd9;
	ld.global.f32 	%f10, [%rd10];
	ld.global.f32 	%f11, [%rd2];
	sub.f32 	%f12, %f10, %f11;
	abs.f32 	%f13, %f12;
	setp.geu.f32 	%p40, %f13, %f1;
	@%p40 bra 	$L__BB0_22;
	shl.b32 	%r127, %r188, 2;
	add.s32 	%r128, %r17, %r127;
	st.shared.u32 	[%r128], %r42;
	add.s32 	%r188, %r188, 2;
	st.shared.u32 	[%r128+4], %r43;
$L__BB0_22:
	add.s32 	%r191, %r191, 2;
	add.s32 	%r47, %r26, %r33;
	add.s32 	%r48, %r27, %r31;
	setp.lt.s32 	%p41, %r47, 0;
	setp.gt.s32 	%p42, %r47, %r3;
	or.pred  	%p43, %p41, %p42;
	setp.lt.s32 	%p44, %r48, 0;
	setp.gt.s32 	%p45, %r48, %r3;
	or.pred  	%p46, %p44, %p45;
	or.pred  	%p48, %p43, %p46;
	@%p48 bra 	$L__BB0_26;
	mad.lo.s32 	%r129, %r48, %r4, %r47;
	mov.u32 	%r130, shared;
	add.s32 	%r131, %r130, %r129;
	ld.shared.u8 	%rs9, [%r131];
	setp.ne.s16 	%p49, %rs9, 0;
	@%p49 bra 	$L__BB0_26;
	add.s32 	%r132, %r18, %r48;
	add.s32 	%r133, %r19, %r47;
	mad.lo.s32 	%r134, %r132, %r71, %r133;
	mul.wide.s32 	%rd11, %r134, 4;
	add.s64 	%rd12, %rd1, %rd11;
	ld.global.f32 	%f14, [%rd12];
	ld.global.f32 	%f15, [%rd2];
	sub.f32 	%f16, %f14, %f15;
	abs.f32 	%f17, %f16;
	setp.geu.f32 	%p50, %f17, %f1;
	@%p50 bra 	$L__BB0_26;
	shl.b32 	%r135, %r188, 2;
	add.s32 	%r136, %r17, %r135;
	st.shared.u32 	[%r136], %r47;
	add.s32 	%r188, %r188, 2;
	st.shared.u32 	[%r136+4], %r48;
$L__BB0_26:
	setp.gt.s32 	%p51, %r188, 0;
	@%p51 bra 	$L__BB0_9;
	setp.lt.s32 	%p52, %r191, 1;
	@%p52 bra 	$L__BB0_37;
	mov.b32 	%r192, 0;
$L__BB0_29:
	shl.b32 	%r138, %r192, 2;
	add.s32 	%r139, %r17, %r138;
	ld.shared.u32 	%r140, [%r139];
	ld.shared.u32 	%r141, [%r139+4];
	setp.eq.s32 	%p53, %r140, 0;
	setp.eq.s32 	%p54, %r140, %r3;
	or.pred  	%p55, %p53, %p54;
	setp.eq.s32 	%p56, %r141, 0;
	setp.eq.s32 	%p57, %r141, %r3;
	or.pred  	%p58, %p56, %p57;
	or.pred  	%p60, %p55, %p58;
	@%p60 bra 	$L__BB0_37;
	add.s32 	%r192, %r192, 2;
	setp.lt.s32 	%p61, %r192, %r191;
	@%p61 bra 	$L__BB0_29;
	add.s32 	%r143, %r191, -1;
	shr.u32 	%r144, %r143, 1;
	add.s32 	%r53, %r144, 1;
	and.b32  	%r54, %r53, 3;
	setp.lt.u32 	%p62, %r191, 7;
	mov.b32 	%r196, 0;
	@%p62 bra 	$L__BB0_34;
	and.b32  	%r146, %r53, 2147483644;
	neg.s32 	%r194, %r146;
	mov.u32 	%r147, shared;
	add.s32 	%r148, %r5, %r147;
	add.s32 	%r193, %r148, 16;
	mov.b32 	%r196, 0;
$L__BB0_33:
	ld.shared.u32 	%r149, [%r193+-16];
	ld.shared.u32 	%r150, [%r193+-12];
	add.s32 	%r151, %r18, %r150;
	add.s32 	%r152, %r19, %r149;
	mad.lo.s32 	%r153, %r151, %r71, %r152;
	mul.wide.s32 	%rd13, %r153, 4;
	add.s64 	%rd14, %rd1, %rd13;
	mov.b32 	%r154, 0;
	st.global.u32 	[%rd14], %r154;
	ld.shared.u32 	%r155, [%r193+-8];
	ld.shared.u32 	%r156, [%r193+-4];
	add.s32 	%r157, %r18, %r156;
	add.s32 	%r158, %r19, %r155;
	mad.lo.s32 	%r159, %r157, %r71, %r158;
	mul.wide.s32 	%rd15, %r159, 4;
	add.s64 	%rd16, %rd1, %rd15;
	st.global.u32 	[%rd16], %r154;
	ld.shared.u32 	%r160, [%r193];
	ld.shared.u32 	%r161, [%r193+4];
	add.s32 	%r162, %r18, %r161;
	add.s32 	%r163, %r19, %r160;
	mad.lo.s32 	%r164, %r162, %r71, %r163;
	mul.wide.s32 	%rd17, %r164, 4;
	add.s64 	%rd18, %rd1, %rd17;
	st.global.u32 	[%rd18], %r154;
	ld.shared.u32 	%r165, [%r193+8];
	ld.shared.u32 	%r166, [%r193+12];
	add.s32 	%r167, %r18, %r166;
	add.s32 	%r168, %r19, %r165;
	mad.lo.s32 	%r169, %r167, %r71, %r168;
	mul.wide.s32 	%rd19, %r169, 4;
	add.s64 	%rd20, %rd1, %rd19;
	st.global.u32 	[%rd20], %r154;
	add.s32 	%r196, %r196, 8;
	add.s32 	%r194, %r194, 4;
	add.s32 	%r193, %r193, 32;
	setp.ne.s32 	%p63, %r194, 0;
	@%p63 bra 	$L__BB0_33;
$L__BB0_34:
	setp.eq.s32 	%p64, %r54, 0;
	@%p64 bra 	$L__BB0_37;
	shl.b32 	%r170, %r196, 2;
	add.s32 	%r171, %r5, %r170;
	mov.u32 	%r172, shared;
	add.s32 	%r173, %r171, %r172;
	add.s32 	%r198, %r173, 4;
	neg.s32 	%r197, %r54;
$L__BB0_36:
	.pragma "nounroll";
	ld.shared.u32 	%r174, [%r198+-4];
	ld.shared.u32 	%r175, [%r198];
	add.s32 	%r176, %r18, %r175;
	add.s32 	%r177, %r19, %r174;
	mad.lo.s32 	%r178, %r176, %r71, %r177;
	mul.wide.s32 	%rd21, %r178, 4;
	add.s64 	%rd22, %rd1, %rd21;
	mov.b32 	%r179, 0;
	st.global.u32 	[%rd22], %r179;
	add.s32 	%r198, %r198, 8;
	add.s32 	%r197, %r197, 1;
	setp.ne.s32 	%p65, %r197, 0;
	@%p65 bra 	$L__BB0_36;
$L__BB0_37:
	ret;

}


// ===== COMPILED SASS (sm_100) =====

	.target	sm_100

	.elftype	@"ET_EXEC"


//--------------------- .note.nv.tkinfo           --------------------------
	.section	.note.nv.tkinfo,"",@"SHT_NOTE"
	.sectionflags	@"SHF_NOTE_NV_TKINFO"
	.tkinfo
        /*0018*/ 	.word	0x00000002
        /*0030*/ 	.string	""
        /*0030*/ 	.string	"ptxas"
        /*0030*/ 	.string	"Cuda compilation tools, release 13.0, V13.0.88"
        /*0030*/ 	.string	"Build cuda_13.0.r13.0/compiler.36424714_0"
        /*0030*/ 	.string	"-arch sm_100 -m 64 "



//--------------------- .note.nv.cuinfo           --------------------------
	.section	.note.nv.cuinfo,"",@"SHT_NOTE"
	.sectionflags	@"SHF_NOTE_NV_CUINFO"
        /*0018*/ 	.short	0x0002
        /*001a*/ 	.short	0x0064
        /*001c*/ 	.short	0x0082
	.zero		2


//--------------------- .nv.info                  --------------------------
	.section	.nv.info,"",@"SHT_CUDA_INFO"
	.align	4


	//----- nvinfo : EIATTR_REGCOUNT
	.align		4
        /*0000*/ 	.byte	0x04, 0x2f
        /*0002*/ 	.short	(.L_2 - .L_1)
	.align		4
.L_1:
        /*0004*/ 	.word	index@(_Z10dfs_kernelPfPbiiif)
        /*0008*/ 	.word	0x00000020


	//----- nvinfo : EIATTR_FRAME_SIZE
	.align		4
.L_2:
        /*000c*/ 	.byte	0x04, 0x11
        /*000e*/ 	.short	(.L_4 - .L_3)
	.align		4
.L_3:
        /*0010*/ 	.word	index@(_Z10dfs_kernelPfPbiiif)
        /*0014*/ 	.word	0x00000000


	//----- nvinfo : EIATTR_MIN_STACK_SIZE
	.align		4
.L_4:
        /*0018*/ 	.byte	0x04, 0x12
        /*001a*/ 	.short	(.L_6 - .L_5)
	.align		4
.L_5:
        /*001c*/ 	.word	index@(_Z10dfs_kernelPfPbiiif)
        /*0020*/ 	.word	0x00000000
.L_6:


//--------------------- .nv.compat                --------------------------
	.section	.nv.compat,"",@"SHT_CUDA_COMPAT_INFO"
	.align	4
        /*0000*/ 	.byte	0x02, 0x09, 0x00, 0x00, 0x02, 0x02, 0x01, 0x00, 0x02, 0x05, 0x05, 0x00, 0x03, 0x07, 0x01, 0x01
        /*0010*/ 	.byte	0x02, 0x03, 0x00, 0x00, 0x02, 0x06, 0x01, 0x00, 0x04, 0x0b, 0x08, 0x00, 0x09, 0x00, 0x00, 0x00
        /*0020*/ 	.byte	0x00, 0x00, 0x00, 0x00


//--------------------- .nv.info._Z10dfs_kernelPfPbiiif --------------------------
	.section	.nv.info._Z10dfs_kernelPfPbiiif,"",@"SHT_CUDA_INFO"
	.sectionflags	@""
	.align	4


	//----- nvinfo : EIATTR_CUDA_API_VERSION
	.align		4
        /*0000*/ 	.byte	0x04, 0x37
        /*0002*/ 	.short	(.L_8 - .L_7)
.L_7:
        /*0004*/ 	.word	0x00000082


	//----- nvinfo : EIATTR_KPARAM_INFO
	.align		4
.L_8:
        /*0008*/ 	.byte	0x04, 0x17
        /*000a*/ 	.short	(.L_10 - .L_9)
.L_9:
        /*000c*/ 	.word	0x00000000
        /*0010*/ 	.short	0x0005
        /*0012*/ 	.short	0x001c
        /*0014*/ 	.byte	0x00, 0xf0, 0x11, 0x00


	//----- nvinfo : EIATTR_KPARAM_INFO
	.align		4
.L_10:
        /*0018*/ 	.byte	0x04, 0x17
        /*001a*/ 	.short	(.L_12 - .L_11)
.L_11:
        /*001c*/ 	.word	0x00000000
        /*0020*/ 	.short	0x0004
        /*0022*/ 	.short	0x0018
        /*0024*/ 	.byte	0x00, 0xf0, 0x11, 0x00


	//----- nvinfo : EIATTR_KPARAM_INFO
	.align		4
.L_12:
        /*0028*/ 	.byte	0x04, 0x17
        /*002a*/ 	.short	(.L_14 - .L_13)
.L_13:
        /*002c*/ 	.word	0x00000000
        /*0030*/ 	.short	0x0003
        /*0032*/ 	.short	0x0014
        /*0034*/ 	.byte	0x00, 0xf0, 0x11, 0x00


	//----- nvinfo : EIATTR_KPARAM_INFO
	.align		4
.L_14:
        /*0038*/ 	.byte	0x04, 0x17
        /*003a*/ 	.short	(.L_16 - .L_15)
.L_15:
        /*003c*/ 	.word	0x00000000
        /*0040*/ 	.short	0x0002
        /*0042*/ 	.short	0x0010
        /*0044*/ 	.byte	0x00, 0xf0, 0x11, 0x00


	//----- nvinfo : EIATTR_KPARAM_INFO
	.align		4
.L_16:
        /*0048*/ 	.byte	0x04, 0x17
        /*004a*/ 	.short	(.L_18 - .L_17)
.L_17:
        /*004c*/ 	.word	0x00000000
        /*0050*/ 	.short	0x0001
        /*0052*/ 	.short	0x0008
        /*0054*/ 	.byte	0x00, 0xf5, 0x21, 0x00


	//----- nvinfo : EIATTR_KPARAM_INFO
	.align		4
.L_18:
        /*0058*/ 	.byte	0x04, 0x17
        /*005a*/ 	.short	(.L_20 - .L_19)
.L_19:
        /*005c*/ 	.word	0x00000000
        /*0060*/ 	.short	0x0000
        /*0062*/ 	.short	0x0000
        /*0064*/ 	.byte	0x00, 0xf5, 0x21, 0x00


	//----- nvinfo : EIATTR_SPARSE_MMA_MASK
	.align		4
.L_20:
        /*0068*/ 	.byte	0x03, 0x50
        /*006a*/ 	.short	0x0000


	//----- nvinfo : EIATTR_MAXREG_COUNT
	.align		4
        /*006c*/ 	.byte	0x03, 0x1b
        /*006e*/ 	.short	0x00ff


	//----- nvinfo : EIATTR_MERCURY_ISA_VERSION
	.align		4
        /*0070*/ 	.byte	0x03, 0x5f
        /*0072*/ 	.short	0x0101


	//----- nvinfo : EIATTR_VRC_CTA_INIT_COUNT
	.align		4
        /*0074*/ 	.byte	0x02, 0x4a
	.zero		1
	.zero		1


	//----- nvinfo : EIATTR_EXIT_INSTR_OFFSETS
	.align		4
        /*0078*/ 	.byte	0x04, 0x1c
        /*007a*/ 	.short	(.L_22 - .L_21)


	//   ....[0]....
.L_21:
        /*007c*/ 	.word	0x00000110


	//   ....[1]....
        /*0080*/ 	.word	0x00000e00


	//   ....[2]....
        /*0084*/ 	.word	0x00000eb0


	//   ....[3]....
        /*0088*/ 	.word	0x00001ed0


	//   ....[4]....
        /*008c*/ 	.word	0x00002010


	//----- nvinfo : EIATTR_CRS_STACK_SIZE
	.align		4
.L_22:
        /*0090*/ 	.byte	0x04, 0x1e
        /*0092*/ 	.short	(.L_24 - .L_23)
.L_23:
        /*0094*/ 	.word	0x00000000


	//----- nvinfo : EIATTR_CBANK_PARAM_SIZE
	.align		4
.L_24:
        /*0098*/ 	.byte	0x03, 0x19
        /*009a*/ 	.short	0x0020


	//----- nvinfo : EIATTR_PARAM_CBANK
	.align		4
        /*009c*/ 	.byte	0x04, 0x0a
        /*009e*/ 	.short	(.L_26 - .L_25)
	.align		4
.L_25:
        /*00a0*/ 	.word	index@(.nv.constant0._Z10dfs_kernelPfPbiiif)
        /*00a4*/ 	.short	0x0380
        /*00a6*/ 	.short	0x0020


	//----- nvinfo : EIATTR_SW_WAR
	.align		4
.L_26:
        /*00a8*/ 	.byte	0x04, 0x36
        /*00aa*/ 	.short	(.L_28 - .L_27)
.L_27:
        /*00ac*/ 	.word	0x00000008
.L_28:


//--------------------- .nv.callgraph             --------------------------
	.section	.nv.callgraph,"",@"SHT_CUDA_CALLGRAPH"
	.align	4
	.sectionentsize	8
	.align		4
        /*0000*/ 	.word	0x00000000
	.align		4
        /*0004*/ 	.word	0xffffffff
	.align		4
        /*0008*/ 	.word	0x00000000
	.align		4
        /*000c*/ 	.word	0xfffffffe
	.align		4
        /*0010*/ 	.word	0x00000000
	.align		4
        /*0014*/ 	.word	0xfffffffd
	.align		4
        /*0018*/ 	.word	0x00000000
	.align		4
        /*001c*/ 	.word	0xfffffffc


//--------------------- .nv.constant3             --------------------------
	.section	.nv.constant3,"a",@progbits
	.align	4
.nv.constant3:
	.type		directions,@object
	.size		directions,(.L_0 - directions)
directions:
        /*0000*/ 	.byte	0x00, 0x00, 0x00, 0x00, 0x01, 0x00, 0x00, 0x00, 0x01, 0x00, 0x00, 0x00, 0x00, 0x00, 0x00, 0x00
        /*0010*/ 	.byte	0x00, 0x00, 0x00, 0x00, 0xff, 0xff, 0xff, 0xff, 0xff, 0xff, 0xff, 0xff, 0x00, 0x00, 0x00, 0x00
.L_0:


//--------------------- .text._Z10dfs_kernelPfPbiiif --------------------------
	.section	.text._Z10dfs_kernelPfPbiiif,"ax",@progbits
	.align	128
        .global         _Z10dfs_kernelPfPbiiif
        .type           _Z10dfs_kernelPfPbiiif,@function
        .size           _Z10dfs_kernelPfPbiiif,(.L_x_27 - _Z10dfs_kernelPfPbiiif)
        .other          _Z10dfs_kernelPfPbiiif,@"STO_CUDA_ENTRY STV_DEFAULT"
_Z10dfs_kernelPfPbiiif:
.text._Z10dfs_kernelPfPbiiif:
[----:B------:R-:W-:Y:S01]  /*0000*/  LDC R1, c[0x0][0x37c] ;  /* 0x0000df00ff017b82 */ /* 0x000fe20000000800 */
[----:B------:R-:W0:Y:S07]  /*0010*/  S2R R0, SR_TID.Y ;  /* 0x0000000000007919 */ /* 0x000e2e0000002200 */
[----:B------:R-:W1:Y:S01]  /*0020*/  LDC R2, c[0x0][0x360] ;  /* 0x0000d800ff027b82 */ /* 0x000e620000000800 */
[----:B------:R-:W2:Y:S01]  /*0030*/  LDCU UR14, c[0x0][0x398] ;  /* 0x00007300ff0e77ac */ /* 0x000ea20008000800 */
[----:B------:R-:W1:Y:S01]  /*0040*/  S2R R3, SR_TID.X ;  /* 0x0000000000037919 */ /* 0x000e620000002100 */
[----:B------:R-:W2:Y:S05]  /*0050*/  LDCU.64 UR12, c[0x0][0x390] ;  /* 0x00007200ff0c77ac */ /* 0x000eaa0008000a00 */
[----:B------:R-:W0:Y:S08]  /*0060*/  S2UR UR6, SR_CTAID.Y ;  /* 0x00000000000679c3 */ /* 0x000e300000002600 */
[----:B------:R-:W0:Y:S01]  /*0070*/  LDC R9, c[0x0][0x364] ;  /* 0x0000d900ff097b82 */ /* 0x000e220000000800 */
[----:B--2---:R-:W-:-:S07]  /*0080*/  UIADD3 UR4, UPT, UPT, -UR14, UR13, URZ ;  /* 0x0000000d0e047290 */ /* 0x004fce000fffe1ff */
[----:B------:R-:W1:Y:S01]  /*0090*/  S2UR UR5, SR_CTAID.X ;  /* 0x00000000000579c3 */ /* 0x000e620000002500 */
[----:B0-----:R-:W-:-:S05]  /*00a0*/  IMAD R9, R9, UR6, R0 ;  /* 0x0000000609097c24 */ /* 0x001fca000f8e0200 */
[----:B------:R-:W-:Y:S01]  /*00b0*/  ISETP.GE.AND P0, PT, R9, UR4, PT ;  /* 0x0000000409007c0c */ /* 0x000fe2000bf06270 */
[----:B-1----:R-:W-:Y:S01]  /*00c0*/  IMAD R2, R2, UR5, R3 ;  /* 0x0000000502027c24 */ /* 0x002fe2000f8e0203 */
[----:B------:R-:W-:-:S04]  /*00d0*/  UIADD3 UR5, UPT, UPT, UR12, -UR14, URZ ;  /* 0x8000000e0c057290 */ /* 0x000fc8000fffe0ff */
[C---:B------:R-:W-:Y:S02]  /*00e0*/  VIMNMX R0, PT, PT, R2.reuse, R9, PT ;  /* 0x0000000902007248 */ /* 0x040fe40003fe0100 */
[----:B------:R-:W-:-:S04]  /*00f0*/  ISETP.GE.OR P0, PT, R2, UR5, P0 ;  /* 0x0000000502007c0c */ /* 0x000fc80008706670 */
[----:B------:R-:W-:-:S13]  /*0100*/  ISETP.LT.OR P0, PT, R0, UR14, P0 ;  /* 0x0000000e00007c0c */ /* 0x000fda0008701670 */
[----:B------:R-:W-:Y:S05]  /*0110*/  @P0 EXIT ;  /* 0x000000000000094d */ /* 0x000fea0003800000 */
[----:B------:R-:W-:-:S04]  /*0120*/  USHF.L.U32 UR8, UR14, 0x1, URZ ;  /* 0x000000010e087899 */ /* 0x000fc800080006ff */
[----:B------:R-:W-:Y:S02]  /*0130*/  UIADD3 UR9, UPT, UPT, UR8, 0x1, URZ ;  /* 0x0000000108097890 */ /* 0x000fe4000fffe0ff */
[----:B------:R-:W-:-:S04]  /*0140*/  UIMAD UR4, UR8, UR8, UR8 ;  /* 0x00000008080472a4 */ /* 0x000fc8000f8e0208 */
[----:B------:R-:W-:-:S03]  /*0150*/  UIADD3 UR5, UPT, UPT, UR9, UR4, URZ ;  /* 0x0000000409057290 */ /* 0x000fc6000fffe0ff */
[----:B------:R-:W-:Y:S01]  /*0160*/  UMOV UR4, URZ ;  /* 0x000000ff00047c82 */ /* 0x000fe20008000000 */
[----:B------:R-:W-:-:S09]  /*0170*/  UISETP.GE.U32.AND UP0, UPT, UR5, 0x10, UPT ;  /* 0x000000100500788c */ /* 0x000fd2000bf06070 */
[----:B------:R-:W-:Y:S05]  /*0180*/  BRA.U !UP0, `(.L_x_0) ;  /* 0x0000000108287547 */ /* 0x000fea000b800000 */
[----:B------:R-:W0:Y:S01]  /*0190*/  S2UR UR7, SR_CgaCtaId ;  /* 0x00000000000779c3 */ /* 0x000e220000008800 */
[----:B------:R-:W-:Y:S01]  /*01a0*/  ULOP3.LUT UR4, UR5, 0x7ffffff0, URZ, 0xc0, !UPT ;  /* 0x7ffffff005047892 */ /* 0x000fe2000f8ec0ff */
[----:B------:R-:W-:Y:S02]  /*01b0*/  UMOV UR6, 0x400 ;  /* 0x0000040000067882 */ /* 0x000fe40000000000 */
[----:B0-----:R-:W-:Y:S02]  /*01c0*/  ULEA UR6, UR7, UR6, 0x18 ;  /* 0x0000000607067291 */ /* 0x001fe4000f8ec0ff */
[----:B------:R-:W-:-:S12]  /*01d0*/  UIADD3 UR7, UPT, UPT, -UR4, URZ, URZ ;  /* 0x000000ff04077290 */ /* 0x000fd8000fffe1ff */
.L_x_1:
[----:B------:R-:W-:Y:S01]  /*01e0*/  UIADD3 UR7, UPT, UPT, UR7, 0x10, URZ ;  /* 0x0000001007077890 */ /* 0x000fe2000fffe0ff */
[----:B------:R-:W-:Y:S01]  /*01f0*/  STS.128 [UR6], RZ ;  /* 0x000000ffff007988 */ /* 0x000fe20008000c06 */
[----:B------:R-:W-:Y:S02]  /*0200*/  UIADD3 UR6, UPT, UPT, UR6, 0x10, URZ ;  /* 0x0000001006067890 */ /* 0x000fe4000fffe0ff */
[----:B------:R-:W-:-:S09]  /*0210*/  UISETP.NE.AND UP0, UPT, UR7, URZ, UPT ;  /* 0x000000ff0700728c */ /* 0x000fd2000bf05270 */
[----:B------:R-:W-:Y:S05]  /*0220*/  BRA.U UP0, `(.L_x_1) ;  /* 0xfffffffd00ec7547 */ /* 0x000fea000b83ffff */
.L_x_0:
[----:B------:R-:W-:-:S09]  /*0230*/  ULOP3.LUT UP0, URZ, UR5, 0x8, URZ, 0xc0, !UPT ;  /* 0x0000000805ff7892 */ /* 0x000fd2000f80c0ff */
[----:B------:R-:W-:Y:S05]  /*0240*/  BRA.U !UP0, `(.L_x_2) ;  /* 0x0000000108307547 */ /* 0x000fea000b800000 */
[----:B------:R-:W0:Y:S01]  /*0250*/  S2R R3, SR_CgaCtaId ;  /* 0x0000000000037919 */ /* 0x000e220000008800 */
[----:B------:R-:W-:-:S04]  /*0260*/  MOV R0, 0x400 ;  /* 0x0000040000007802 */ /* 0x000fc80000000f00 */
[----:B0-----:R-:W-:-:S05]  /*0270*/  LEA R0, R3, R0, 0x18 ;  /* 0x0000000003007211 */ /* 0x001fca00078ec0ff */
[----:B------:R0:W-:Y:S04]  /*0280*/  STS.U8 [R0+UR4], RZ ;  /* 0x000000ff00007988 */ /* 0x0001e80008000004 */
[----:B------:R0:W-:Y:S04]  /*0290*/  STS.U8 [R0+UR4+0x1], RZ ;  /* 0x000001ff00007988 */ /* 0x0001e80008000004 */
[----:B------:R0:W-:Y:S04]  /*02a0*/  STS.U8 [R0+UR4+0x2], RZ ;  /* 0x000002ff00007988 */ /* 0x0001e80008000004 */
[----:B------:R0:W-:Y:S04]  /*02b0*/  STS.U8 [R0+UR4+0x3], RZ ;  /* 0x000003ff00007988 */ /* 0x0001e80008000004 */
[----:B------:R0:W-:Y:S04]  /*02c0*/  STS.U8 [R0+UR4+0x4], RZ ;  /* 0x000004ff00007988 */ /* 0x0001e80008000004 */
[----:B------:R0:W-:Y:S04]  /*02d0*/  STS.U8 [R0+UR4+0x5], RZ ;  /* 0x000005ff00007988 */ /* 0x0001e80008000004 */
[----:B------:R0:W-:Y:S04]  /*02e0*/  STS.U8 [R0+UR4+0x6], RZ ;  /* 0x000006ff00007988 */ /* 0x0001e80008000004 */
[----:B------:R0:W-:Y:S01]  /*02f0*/  STS.U8 [R0+UR4+0x7], RZ ;  /* 0x000007ff00007988 */ /* 0x0001e20008000004 */
[----:B------:R-:W-:-:S12]  /*0300*/  UIADD3 UR4, UPT, UPT, UR4, 0x8, URZ ;  /* 0x0000000804047890 */ /* 0x000fd8000fffe0ff */
.L_x_2:
[----:B------:R-:W-:-:S04]  /*0310*/  ULOP3.LUT UR6, UR5, 0x5, URZ, 0xc0, !UPT ;  /* 0x0000000505067892 */ /* 0x000fc8000f8ec0ff */
[----:B------:R-:W-:-:S09]  /*0320*/  UISETP.NE.AND UP0, UPT, UR6, 0x1, UPT ;  /* 0x000000010600788c */ /* 0x000fd2000bf05270 */
[----:B------:R-:W-:Y:S05]  /*0330*/  BRA.U !UP0, `(.L_x_3) ;  /* 0x0000000108207547 */ /* 0x000fea000b800000 */
[----:B------:R-:W1:Y:S01]  /*0340*/  S2R R3, SR_CgaCtaId ;  /* 0x0000000000037919 */ /* 0x000e620000008800 */
[----:B0-----:R-:W-:-:S04]  /*0350*/  MOV R0, 0x400 ;  /* 0x0000040000007802 */ /* 0x001fc80000000f00 */
[----:B-1----:R-:W-:-:S05]  /*0360*/  LEA R0, R3, R0, 0x18 ;  /* 0x0000000003007211 */ /* 0x002fca00078ec0ff */
[----:B------:R1:W-:Y:S04]  /*0370*/  STS.U8 [R0+UR4], RZ ;  /* 0x000000ff00007988 */ /* 0x0003e80008000004 */
[----:B------:R1:W-:Y:S04]  /*0380*/  STS.U8 [R0+UR4+0x1], RZ ;  /* 0x000001ff00007988 */ /* 0x0003e80008000004 */
[----:B------:R1:W-:Y:S04]  /*0390*/  STS.U8 [R0+UR4+0x2], RZ ;  /* 0x000002ff00007988 */ /* 0x0003e80008000004 */
[----:B------:R1:W-:Y:S01]  /*03a0*/  STS.U8 [R0+UR4+0x3], RZ ;  /* 0x000003ff00007988 */ /* 0x0003e20008000004 */
[----:B------:R-:W-:-:S12]  /*03b0*/  UIADD3 UR4, UPT, UPT, UR4, 0x4, URZ ;  /* 0x0000000404047890 */ /* 0x000fd8000fffe0ff */
.L_x_3:
[----:B------:R-:W2:Y:S01]  /*03c0*/  S2UR UR7, SR_CgaCtaId ;  /* 0x00000000000779c3 */ /* 0x000ea20000008800 */
[----:B------:R-:W-:Y:S01]  /*03d0*/  UMOV UR6, 0x400 ;  /* 0x0000040000067882 */ /* 0x000fe20000000000 */
[----:B------:R-:W-:Y:S02]  /*03e0*/  IMAD.U32 R8, RZ, RZ, UR14 ;  /* 0x0000000eff087e24 */ /* 0x000fe4000f8e00ff */
[----:B------:R-:W-:Y:S02]  /*03f0*/  HFMA2 R10, -RZ, RZ, 0, 1.1920928955078125e-07 ;  /* 0x00000002ff0a7431 */ /* 0x000fe400000001ff */
[C---:B------:R-:W-:Y:S01]  /*0400*/  IMAD R11, R9.reuse, UR12, R2 ;  /* 0x0000000c090b7c24 */ /* 0x040fe2000f8e0202 */
[----:B------:R-:W-:Y:S01]  /*0410*/  BSSY.RECONVERGENT B1, `(.L_x_4) ;  /* 0x000009d000017945 */ /* 0x000fe20003800200 */
[----:B01----:R-:W-:Y:S01]  /*0420*/  IADD3 R0, PT, PT, R9, -UR14, RZ ;  /* 0x8000000e09007c10 */ /* 0x003fe2000fffe0ff */
[----:B------:R-:W-:Y:S01]  /*0430*/  VIADD R2, R2, -UR14 ;  /* 0x8000000e02027c36 */ /* 0x000fe20008000000 */
[----:B------:R-:W0:Y:S01]  /*0440*/  LDC.64 R4, c[0x0][0x380] ;  /* 0x0000e000ff047b82 */ /* 0x000e220000000a00 */
[----:B------:R-:W1:Y:S01]  /*0450*/  LDCU.64 UR10, c[0x0][0x358] ;  /* 0x00006b00ff0a77ac */ /* 0x000e620008000a00 */
[----:B------:R-:W3:Y:S06]  /*0460*/  LDCU UR13, c[0x0][0x390] ;  /* 0x00007200ff0d77ac */ /* 0x000eec0008000800 */
[----:B------:R-:W4:Y:S01]  /*0470*/  LDC.64 R6, c[0x0][0x380] ;  /* 0x0000e000ff067b82 */ /* 0x000f220000000a00 */
[----:B------:R-:W0:Y:S01]  /*0480*/  LDCU.64 UR16, c[0x3][URZ] ;  /* 0x00c00000ff1077ac */ /* 0x000e220008000a00 */
[----:B------:R-:W0:Y:S01]  /*0490*/  LDCU.64 UR18, c[0x3][0x8] ;  /* 0x00c00100ff1277ac */ /* 0x000e220008000a00 */
[----:B--2---:R-:W-:Y:S01]  /*04a0*/  ULEA UR6, UR7, UR6, 0x18 ;  /* 0x0000000607067291 */ /* 0x004fe2000f8ec0ff */
[----:B------:R-:W2:Y:S05]  /*04b0*/  LDCU UR7, c[0x0][0x39c] ;  /* 0x00007380ff0777ac */ /* 0x000eaa0008000800 */
[----:B------:R-:W-:Y:S01]  /*04c0*/  MOV R3, UR6 ;  /* 0x0000000600037c02 */ /* 0x000fe20008000f00 */
[----:B0-----:R-:W-:Y:S01]  /*04d0*/  IMAD.WIDE R4, R11, 0x4, R4 ;  /* 0x000000040b047825 */ /* 0x001fe200078e0204 */
[----:B------:R-:W0:Y:S02]  /*04e0*/  LDCU.64 UR20, c[0x3][0x10] ;  /* 0x00c00200ff1477ac */ /* 0x000e240008000a00 */
[----:B------:R-:W-:Y:S01]  /*04f0*/  IADD3 R13, PT, PT, R3, UR5, RZ ;  /* 0x00000005030d7c10 */ /* 0x000fe2000fffe0ff */
[----:B------:R0:W-:Y:S01]  /*0500*/  STS.U8 [R3+UR4], RZ ;  /* 0x000000ff03007988 */ /* 0x0001e20008000004 */
[----:B------:R-:W-:Y:S01]  /*0510*/  IMAD.MOV.U32 R11, RZ, RZ, RZ ;  /* 0x000000ffff0b7224 */ /* 0x000fe200078e00ff */
[----:B------:R-:W0:Y:S02]  /*0520*/  LDCU.64 UR22, c[0x3][0x18] ;  /* 0x00c00300ff1677ac */ /* 0x000e240008000a00 */
[----:B------:R0:W-:Y:S04]  /*0530*/  STS [R3+UR5], R8 ;  /* 0x0000000803007988 */ /* 0x0001e80008000805 */
[----:B-1234-:R0:W-:Y:S02]  /*0540*/  STS [R3+UR5+0x4], R8 ;  /* 0x0000040803007988 */ /* 0x01e1e40008000805 */
.L_x_13:
[C---:B01----:R-:W-:Y:S01]  /*0550*/  IMAD R18, R10.reuse, 0x4, R13 ;  /* 0x000000040a127824 */ /* 0x043fe200078e020d */
[----:B------:R-:W-:Y:S01]  /*0560*/  BSSY.RECONVERGENT B0, `(.L_x_5) ;  /* 0x0000085000007945 */ /* 0x000fe20003800200 */
[----:B------:R-:W-:Y:S01]  /*0570*/  IMAD.MOV.U32 R20, RZ, RZ, R10 ;  /* 0x000000ffff147224 */ /* 0x000fe200078e000a */
[----:B------:R-:W-:Y:S02]  /*0580*/  IADD3 R10, PT, PT, R10, -0x2, RZ ;  /* 0xfffffffe0a0a7810 */ /* 0x000fe40007ffe0ff */
[----:B------:R-:W-:Y:S04]  /*0590*/  LDS R25, [R18+-0x4] ;  /* 0xfffffc0012197984 */ /* 0x000fe80000000800 */
[----:B------:R-:W0:Y:S02]  /*05a0*/  LDS R22, [R18+-0x8] ;  /* 0xfffff80012167984 */ /* 0x000e240000000800 */
[----:B0-----:R-:W-:-:S05]  /*05b0*/  IMAD R8, R25, UR9, R22 ;  /* 0x0000000919087c24 */ /* 0x001fca000f8e0216 */
[----:B------:R-:W-:-:S05]  /*05c0*/  IADD3 R24, PT, PT, R3, R8, RZ ;  /* 0x0000000803187210 */ /* 0x000fca0007ffe0ff */
[----:B------:R-:W0:Y:S02]  /*05d0*/  LDS.U8 R8, [R24] ;  /* 0x0000000018087984 */ /* 0x000e240000000000 */
[----:B0-----:R-:W-:-:S13]  /*05e0*/  ISETP.NE.AND P0, PT, R8, RZ, PT ;  /* 0x000000ff0800720c */ /* 0x001fda0003f05270 */
[----:B--23--:R-:W-:Y:S05]  /*05f0*/  @P0 BRA `(.L_x_6) ;  /* 0x0000000400ec0947 */ /* 0x00cfea0003800000 */
[----:B------:R-:W-:Y:S01]  /*0600*/  VIADD R21, R25, UR17 ;  /* 0x0000001119157c36 */ /* 0x000fe20008000000 */
[C---:B------:R-:W-:Y:S01]  /*0610*/  IADD3 R23, PT, PT, R22.reuse, UR16, RZ ;  /* 0x0000001016177c10 */ /* 0x040fe2000fffe0ff */
[----:B------:R-:W-:Y:S01]  /*0620*/  IMAD.MOV.U32 R9, RZ, RZ, 0x1 ;  /* 0x00000001ff097424 */ /* 0x000fe200078e00ff */
[----:B------:R-:W-:Y:S01]  /*0630*/  LEA R8, R11, R13, 0x2 ;  /* 0x0000000d0b087211 */ /* 0x000fe200078e10ff */
[----:B------:R-:W-:Y:S01]  /*0640*/  VIADD R16, R25, UR19 ;  /* 0x0000001319107c36 */ /* 0x000fe20008000000 */
[----:B------:R-:W-:Y:S01]  /*0650*/  ISETP.GT.AND P1, PT, R23, UR8, PT ;  /* 0x0000000817007c0c */ /* 0x000fe2000bf24270 */
[----:B------:R-:W-:Y:S01]  /*0660*/  VIADD R14, R25, UR21 ;  /* 0x00000015190e7c36 */ /* 0x000fe20008000000 */
[----:B------:R-:W-:Y:S01]  /*0670*/  ISETP.GT.AND P2, PT, R21, UR8, PT ;  /* 0x0000000815007c0c */ /* 0x000fe2000bf44270 */
[----:B------:R0:W-:Y:S01]  /*0680*/  STS.U8 [R24], R9 ;  /* 0x0000000918007388 */ /* 0x0001e20000000000 */
[----:B------:R-:W-:Y:S01]  /*0690*/  ISETP.LT.OR P1, PT, R23, RZ, P1 ;  /* 0x000000ff1700720c */ /* 0x000fe20000f21670 */
[----:B------:R-:W-:Y:S01]  /*06a0*/  VIADD R12, R25, UR23 ;  /* 0x00000017190c7c36 */ /* 0x000fe20008000000 */
[----:B------:R-:W-:Y:S01]  /*06b0*/  ISETP.LT.OR P2, PT, R21, RZ, P2 ;  /* 0x000000ff1500720c */ /* 0x000fe20001741670 */
[----:B------:R0:W-:Y:S01]  /*06c0*/  STS [R8], R22 ;  /* 0x0000001608007388 */ /* 0x0001e20000000800 */
[C---:B------:R-:W-:Y:S01]  /*06d0*/  IADD3 R19, PT, PT, R22.reuse, UR18, RZ ;  /* 0x0000001216137c10 */ /* 0x040fe2000fffe0ff */
[----:B------:R-:W-:Y:S01]  /*06e0*/  BSSY.RECONVERGENT B2, `(.L_x_7) ;  /* 0x0000025000027945 */ /* 0x000fe20003800200 */
[----:B------:R-:W-:Y:S01]  /*06f0*/  PLOP3.LUT P1, PT, P1, P2, PT, 0xf8, 0x8f ;  /* 0x00000000008f781c */ /* 0x000fe20000f25f70 */
[----:B------:R0:W-:Y:S01]  /*0700*/  STS [R8+0x4], R25 ;  /* 0x0000041908007388 */ /* 0x0001e20000000800 */
[----:B------:R-:W-:-:S02]  /*0710*/  IADD3 R17, PT, PT, R22, UR20, RZ ;  /* 0x0000001416117c10 */ /* 0x000fc4000fffe0ff */
[----:B------:R-:W-:Y:S02]  /*0720*/  IADD3 R15, PT, PT, R22, UR22, RZ ;  /* 0x00000016160f7c10 */ /* 0x000fe4000fffe0ff */
[----:B------:R-:W-:Y:S02]  /*0730*/  ISETP.GT.AND P4, PT, R19, UR8, PT ;  /* 0x0000000813007c0c */ /* 0x000fe4000bf84270 */
[----:B------:R-:W-:Y:S02]  /*0740*/  ISETP.GT.AND P0, PT, R16, UR8, PT ;  /* 0x0000000810007c0c */ /* 0x000fe4000bf04270 */
[----:B------:R-:W-:Y:S02]  /*0750*/  ISETP.GT.AND P3, PT, R17, UR8, PT ;  /* 0x0000000811007c0c */ /* 0x000fe4000bf64270 */
[----:B------:R-:W-:Y:S02]  /*0760*/  ISETP.GT.AND P6, PT, R14, UR8, PT ;  /* 0x000000080e007c0c */ /* 0x000fe4000bfc4270 */
[----:B------:R-:W-:-:S02]  /*0770*/  ISETP.GT.AND P5, PT, R15, UR8, PT ;  /* 0x000000080f007c0c */ /* 0x000fc4000bfa4270 */
[----:B------:R-:W-:Y:S02]  /*0780*/  ISETP.GT.AND P2, PT, R12, UR8, PT ;  /* 0x000000080c007c0c */ /* 0x000fe4000bf44270 */
[----:B------:R-:W-:Y:S02]  /*0790*/  ISETP.LT.OR P4, PT, R19, RZ, P4 ;  /* 0x000000ff1300720c */ /* 0x000fe40002781670 */
[----:B------:R-:W-:Y:S02]  /*07a0*/  ISETP.LT.OR P0, PT, R16, RZ, P0 ;  /* 0x000000ff1000720c */ /* 0x000fe40000701670 */
[----:B------:R-:W-:Y:S02]  /*07b0*/  ISETP.LT.OR P3, PT, R17, RZ, P3 ;  /* 0x000000ff1100720c */ /* 0x000fe40001f61670 */
[----:B------:R-:W-:Y:S02]  /*07c0*/  ISETP.LT.OR P6, PT, R14, RZ, P6 ;  /* 0x000000ff0e00720c */ /* 0x000fe400037c1670 */
[----:B------:R-:W-:-:S02]  /*07d0*/  ISETP.LT.OR P5, PT, R15, RZ, P5 ;  /* 0x000000ff0f00720c */ /* 0x000fc40002fa1670 */
[----:B------:R-:W-:Y:S02]  /*07e0*/  ISETP.LT.OR P2, PT, R12, RZ, P2 ;  /* 0x000000ff0c00720c */ /* 0x000fe40001741670 */
[----:B------:R-:W-:Y:S02]  /*07f0*/  PLOP3.LUT P0, PT, P4, P0, PT, 0xf8, 0x8f ;  /* 0x00000000008f781c */ /* 0x000fe40002701f70 */
[----:B------:R-:W-:Y:S02]  /*0800*/  PLOP3.LUT P3, PT, P3, P6, PT, 0xf8, 0x8f ;  /* 0x00000000008f781c */ /* 0x000fe40001f6df70 */
[----:B------:R-:W-:Y:S01]  /*0810*/  PLOP3.LUT P2, PT, P5, P2, PT, 0xf8, 0x8f ;  /* 0x00000000008f781c */ /* 0x000fe20002f45f70 */
[----:B0-----:R-:W-:-:S12]  /*0820*/  @P1 BRA `(.L_x_8) ;  /* 0x0000000000401947 */ /* 0x001fd80003800000 */
[----:B------:R-:W-:-:S04]  /*0830*/  IMAD R8, R21, UR9, R23 ;  /* 0x0000000915087c24 */ /* 0x000fc8000f8e0217 */
[----:B------:R-:W-:-:S06]  /*0840*/  IMAD.IADD R8, R3, 0x1, R8 ;  /* 0x0000000103087824 */ /* 0x000fcc00078e0208 */
[----:B------:R-:W0:Y:S02]  /*0850*/  LDS.U8 R8, [R8] ;  /* 0x0000000008087984 */ /* 0x000e240000000000 */
[----:B0-----:R-:W-:-:S13]  /*0860*/  ISETP.NE.AND P1, PT, R8, RZ, PT ;  /* 0x000000ff0800720c */ /* 0x001fda0003f25270 */
[----:B------:R-:W-:Y:S05]  /*0870*/  @P1 BRA `(.L_x_8) ;  /* 0x00000000002c1947 */ /* 0x000fea0003800000 */
[----:B------:R-:W-:Y:S01]  /*0880*/  IADD3 R8, PT, PT, R0, R21, RZ ;  /* 0x0000001500087210 */ /* 0x000fe20007ffe0ff */
[----:B------:R-:W-:Y:S01]  /*0890*/  IMAD.IADD R9, R2, 0x1, R23 ;  /* 0x0000000102097824 */ /* 0x000fe200078e0217 */
[----:B------:R-:W2:Y:S03]  /*08a0*/  LDG.E R25, desc[UR10][R4.64] ;  /* 0x0000000a04197981 */ /* 0x000ea6000c1e1900 */
[----:B------:R-:W-:-:S04]  /*08b0*/  IMAD R9, R8, UR13, R9 ;  /* 0x0000000d08097c24 */ /* 0x000fc8000f8e0209 */
[----:B------:R-:W-:-:S06]  /*08c0*/  IMAD.WIDE R8, R9, 0x4, R6 ;  /* 0x0000000409087825 */ /* 0x000fcc00078e0206 */
[----:B------:R-:W2:Y:S02]  /*08d0*/  LDG.E R8, desc[UR10][R8.64] ;  /* 0x0000000a08087981 */ /* 0x000ea4000c1e1900 */
[----:B--2---:R-:W-:-:S05]  /*08e0*/  FADD R25, R8, -R25 ;  /* 0x8000001908197221 */ /* 0x004fca0000000000 */
[----:B------:R-:W-:-:S13]  /*08f0*/  FSETP.GEU.AND P1, PT, |R25|, UR7, PT ;  /* 0x0000000719007c0b */ /* 0x000fda000bf2e200 */
[----:B------:R0:W-:Y:S04]  /*0900*/  @!P1 STS [R18+-0x8], R23 ;  /* 0xfffff81712009388 */ /* 0x0001e80000000800 */
[----:B------:R0:W-:Y:S01]  /*0910*/  @!P1 STS [R18+-0x4], R21 ;  /* 0xfffffc1512009388 */ /* 0x0001e20000000800 */
[----:B------:R-:W-:-:S07]  /*0920*/  @!P1 MOV R10, R20 ;  /* 0x00000014000a9202 */ /* 0x000fce0000000f00 */
.L_x_8:
[----:B------:R-:W-:Y:S05]  /*0930*/  BSYNC.RECONVERGENT B2 ;  /* 0x0000000000027941 */ /* 0x000fea0003800200 */
.L_x_7:
[----:B------:R-:W-:Y:S04]  /*0940*/  BSSY.RECONVERGENT B2, `(.L_x_9) ;  /* 0x0000017000027945 */ /* 0x000fe80003800200 */
[----:B------:R-:W-:Y:S05]  /*0950*/  @P0 BRA `(.L_x_10) ;  /* 0x0000000000540947 */ /* 0x000fea0003800000 */
[----:B------:R-:W1:Y:S01]  /*0960*/  S2UR UR6, SR_CgaCtaId ;  /* 0x00000000000679c3 */ /* 0x000e620000008800 */
[----:B------:R-:W-:Y:S01]  /*0970*/  UMOV UR4, 0x400 ;  /* 0x0000040000047882 */ /* 0x000fe20000000000 */
[----:B------:R-:W-:Y:S01]  /*0980*/  IMAD R8, R16, UR9, R19 ;  /* 0x0000000910087c24 */ /* 0x000fe2000f8e0213 */
[----:B-1----:R-:W-:-:S06]  /*0990*/  ULEA UR4, UR6, UR4, 0x18 ;  /* 0x0000000406047291 */ /* 0x002fcc000f8ec0ff */
[----:B------:R-:W-:-:S05]  /*09a0*/  IMAD.U32 R3, RZ, RZ, UR4 ;  /* 0x00000004ff037e24 */ /* 0x000fca000f8e00ff */
[----:B------:R-:W-:-:S06]  /*09b0*/  IADD3 R8, PT, PT, R3, R8, RZ ;  /* 0x0000000803087210 */ /* 0x000fcc0007ffe0ff */
[----:B------:R-:W1:Y:S02]  /*09c0*/  LDS.U8 R8, [R8] ;  /* 0x0000000008087984 */ /* 0x000e640000000000 */
[----:B-1----:R-:W-:-:S13]  /*09d0*/  ISETP.NE.AND P0, PT, R8, RZ, PT ;  /* 0x000000ff0800720c */ /* 0x002fda0003f05270 */
[----:B------:R-:W-:Y:S05]  /*09e0*/  @P0 BRA `(.L_x_10) ;  /* 0x0000000000300947 */ /* 0x000fea0003800000 */
[----:B------:R-:W-:Y:S01]  /*09f0*/  IADD3 R9, PT, PT, R2, R19, RZ ;  /* 0x0000001302097210 */ /* 0x000fe20007ffe0ff */
[----:B------:R-:W-:Y:S01]  /*0a00*/  IMAD.IADD R8, R0, 0x1, R16 ;  /* 0x0000000100087824 */ /* 0x000fe200078e0210 */
[----:B0-----:R-:W2:Y:S03]  /*0a10*/  LDG.E R21, desc[UR10][R4.64] ;  /* 0x0000000a04157981 */ /* 0x001ea6000c1e1900 */
[----:B------:R-:W-:-:S04]  /*0a20*/  IMAD R9, R8, UR13, R9 ;  /* 0x0000000d08097c24 */ /* 0x000fc8000f8e0209 */
[----:B------:R-:W-:-:S06]  /*0a30*/  IMAD.WIDE R8, R9, 0x4, R6 ;  /* 0x0000000409087825 */ /* 0x000fcc00078e0206 */
[----:B------:R-:W2:Y:S02]  /*0a40*/  LDG.E R8, desc[UR10][R8.64] ;  /* 0x0000000a08087981 */ /* 0x000ea4000c1e1900 */
[----:B--2---:R-:W-:-:S05]  /*0a50*/  FADD R18, -R21, R8 ;  /* 0x0000000815127221 */ /* 0x004fca0000000100 */
[----:B------:R-:W-:-:S13]  /*0a60*/  FSETP.GEU.AND P0, PT, |R18|, UR7, PT ;  /* 0x0000000712007c0b */ /* 0x000fda000bf0e200 */
[----:B------:R-:W-:-:S05]  /*0a70*/  @!P0 IMAD R18, R10, 0x4, R13 ;  /* 0x000000040a128824 */ /* 0x000fca00078e020d */
[----:B------:R1:W-:Y:S04]  /*0a80*/  @!P0 STS [R18], R19 ;  /* 0x0000001312008388 */ /* 0x0003e80000000800 */
[----:B------:R1:W-:Y:S01]  /*0a90*/  @!P0 STS [R18+0x4], R16 ;  /* 0x0000041012008388 */ /* 0x0003e20000000800 */
[----:B------:R-:W-:-:S07]  /*0aa0*/  @!P0 IADD3 R10, PT, PT, R10, 0x2, RZ ;  /* 0x000000020a0a8810 */ /* 0x000fce0007ffe0ff */
.L_x_10:
[----:B------:R-:W-:Y:S05]  /*0ab0*/  BSYNC.RECONVERGENT B2 ;  /* 0x0000000000027941 */ /* 0x000fea0003800200 */
.L_x_9:
[----:B------:R-:W-:Y:S04]  /*0ac0*/  BSSY.RECONVERGENT B2, `(.L_x_11) ;  /* 0x0000017000027945 */ /* 0x000fe80003800200 */
[----:B------:R-:W-:Y:S05]  /*0ad0*/  @P3 BRA `(.L_x_12) ;  /* 0x0000000000543947 */ /* 0x000fea0003800000 */
[----:B------:R-:W2:Y:S01]  /*0ae0*/  S2UR UR6, SR_CgaCtaId ;  /* 0x00000000000679c3 */ /* 0x000ea20000008800 */
[----:B------:R-:W-:Y:S01]  /*0af0*/  UMOV UR4, 0x400 ;  /* 0x0000040000047882 */ /* 0x000fe20000000000 */
[----:B------:R-:W-:Y:S01]  /*0b00*/  IMAD R8, R14, UR9, R17 ;  /* 0x000000090e087c24 */ /* 0x000fe2000f8e0211 */
[----:B--2---:R-:W-:-:S06]  /*0b10*/  ULEA UR4, UR6, UR4, 0x18 ;  /* 0x0000000406047291 */ /* 0x004fcc000f8ec0ff */
[----:B------:R-:W-:-:S05]  /*0b20*/  IMAD.U32 R3, RZ, RZ, UR4 ;  /* 0x00000004ff037e24 */ /* 0x000fca000f8e00ff */
[----:B------:R-:W-:-:S06]  /*0b30*/  IADD3 R8, PT, PT, R3, R8, RZ ;  /* 0x0000000803087210 */ /* 0x000fcc0007ffe0ff */
[----:B------:R-:W2:Y:S02]  /*0b40*/  LDS.U8 R8, [R8] ;  /* 0x0000000008087984 */ /* 0x000ea40000000000 */
[----:B--2---:R-:W-:-:S13]  /*0b50*/  ISETP.NE.AND P0, PT, R8, RZ, PT ;  /* 0x000000ff0800720c */ /* 0x004fda0003f05270 */
[----:B------:R-:W-:Y:S05]  /*0b60*/  @P0 BRA `(.L_x_12) ;  /* 0x0000000000300947 */ /* 0x000fea0003800000 */
[----:B------:R-:W-:Y:S01]  /*0b70*/  IADD3 R9, PT, PT, R2, R17, RZ ;  /* 0x0000001102097210 */ /* 0x000fe20007ffe0ff */
[----:B------:R-:W-:Y:S01]  /*0b80*/  IMAD.IADD R8, R0, 0x1, R14 ;  /* 0x0000000100087824 */ /* 0x000fe200078e020e */
[----:B-1----:R-:W2:Y:S03]  /*0b90*/  LDG.E R19, desc[UR10][R4.64] ;  /* 0x0000000a04137981 */ /* 0x002ea6000c1e1900 */
        /* <DEDUP_REMOVED lines=9> */
.L_x_12:
[----:B------:R-:W-:Y:S05]  /*0c30*/  BSYNC.RECONVERGENT B2 ;  /* 0x0000000000027941 */ /* 0x000fea0003800200 */
.L_x_11:
[----:B------:R-:W-:Y:S01]  /*0c40*/  VIADD R11, R11, 0x2 ;  /* 0x000000020b0b7836 */ /* 0x000fe20000000000 */
[----:B------:R-:W-:Y:S06]  /*0c50*/  @P2 BRA `(.L_x_6) ;  /* 0x0000000000542947 */ /* 0x000fec0003800000 */
[----:B------:R-:W3:Y:S01]  /*0c60*/  S2UR UR6, SR_CgaCtaId ;  /* 0x00000000000679c3 */ /* 0x000ee20000008800 */
[----:B------:R-:W-:Y:S01]  /*0c70*/  UMOV UR4, 0x400 ;  /* 0x0000040000047882 */ /* 0x000fe20000000000 */
[----:B------:R-:W-:Y:S01]  /*0c80*/  IMAD R8, R12, UR9, R15 ;  /* 0x000000090c087c24 */ /* 0x000fe2000f8e020f */
[----:B---3--:R-:W-:-:S06]  /*0c90*/  ULEA UR4, UR6, UR4, 0x18 ;  /* 0x0000000406047291 */ /* 0x008fcc000f8ec0ff */
[----:B------:R-:W-:-:S05]  /*0ca0*/  MOV R3, UR4 ;  /* 0x0000000400037c02 */ /* 0x000fca0008000f00 */
[----:B------:R-:W-:-:S06]  /*0cb0*/  IMAD.IADD R8, R3, 0x1, R8 ;  /* 0x0000000103087824 */ /* 0x000fcc00078e0208 */
[----:B------:R-:W3:Y:S02]  /*0cc0*/  LDS.U8 R8, [R8] ;  /* 0x0000000008087984 */ /* 0x000ee40000000000 */
[----:B---3--:R-:W-:-:S13]  /*0cd0*/  ISETP.NE.AND P0, PT, R8, RZ, PT ;  /* 0x000000ff0800720c */ /* 0x008fda0003f05270 */
[----:B------:R-:W-:Y:S05]  /*0ce0*/  @P0 BRA `(.L_x_6) ;  /* 0x0000000000300947 */ /* 0x000fea0003800000 */
[----:B------:R-:W-:Y:S01]  /*0cf0*/  IADD3 R8, PT, PT, R0, R12, RZ ;  /* 0x0000000c00087210 */ /* 0x000fe20007ffe0ff */
[----:B------:R-:W-:Y:S01]  /*0d00*/  IMAD.IADD R9, R2, 0x1, R15 ;  /* 0x0000000102097824 */ /* 0x000fe200078e020f */
[----:B--2---:R-:W2:Y:S03]  /*0d10*/  LDG.E R17, desc[UR10][R4.64] ;  /* 0x0000000a04117981 */ /* 0x004ea6000c1e1900 */
[----:B------:R-:W-:-:S04]  /*0d20*/  IMAD R9, R8, UR13, R9 ;  /* 0x0000000d08097c24 */ /* 0x000fc8000f8e0209 */
[----:B------:R-:W-:-:S06]  /*0d30*/  IMAD.WIDE R8, R9, 0x4, R6 ;  /* 0x0000000409087825 */ /* 0x000fcc00078e0206 */
[----:B------:R-:W2:Y:S02]  /*0d40*/  LDG.E R8, desc[UR10][R8.64] ;  /* 0x0000000a08087981 */ /* 0x000ea4000c1e1900 */
[----:B--2---:R-:W-:-:S05]  /*0d50*/  FADD R14, -R17, R8 ;  /* 0x00000008110e7221 */ /* 0x004fca0000000100 */
[----:B------:R-:W-:-:S13]  /*0d60*/  FSETP.GEU.AND P0, PT, |R14|, UR7, PT ;  /* 0x000000070e007c0b */ /* 0x000fda000bf0e200 */
[----:B------:R-:W-:-:S05]  /*0d70*/  @!P0 LEA R14, R10, R13, 0x2 ;  /* 0x0000000d0a0e8211 */ /* 0x000fca00078e10ff */
[----:B------:R3:W-:Y:S04]  /*0d80*/  @!P0 STS [R14], R15 ;  /* 0x0000000f0e008388 */ /* 0x0007e80000000800 */
[----:B------:R3:W-:Y:S01]  /*0d90*/  @!P0 STS [R14+0x4], R12 ;  /* 0x0000040c0e008388 */ /* 0x0007e20000000800 */
[----:B------:R-:W-:-:S07]  /*0da0*/  @!P0 VIADD R10, R10, 0x2 ;  /* 0x000000020a0a8836 */ /* 0x000fce0000000000 */
.L_x_6:
[----:B------:R-:W-:Y:S05]  /*0db0*/  BSYNC.RECONVERGENT B0 ;  /* 0x0000000000007941 */ /* 0x000fea0003800200 */
.L_x_5:
[----:B------:R-:W-:-:S13]  /*0dc0*/  ISETP.GT.AND P0, PT, R10, RZ, PT ;  /* 0x000000ff0a00720c */ /* 0x000fda0003f04270 */
[----:B------:R-:W-:Y:S05]  /*0dd0*/  @P0 BRA `(.L_x_13) ;  /* 0xfffffff400dc0947 */ /* 0x000fea000383ffff */
[----:B------:R-:W-:Y:S05]  /*0de0*/  BSYNC.RECONVERGENT B1 ;  /* 0x0000000000017941 */ /* 0x000fea0003800200 */
.L_x_4:
[----:B------:R-:W-:-:S13]  /*0df0*/  ISETP.GE.AND P0, PT, R11, 0x1, PT ;  /* 0x000000010b00780c */ /* 0x000fda0003f06270 */
[----:B------:R-:W-:Y:S05]  /*0e00*/  @!P0 EXIT ;  /* 0x000000000000894d */ /* 0x000fea0003800000 */
[----:B------:R-:W-:Y:S01]  /*0e10*/  HFMA2 R4, -RZ, RZ, 0, 0 ;  /* 0x00000000ff047431 */ /* 0x000fe200000001ff */
[----:B------:R-:W-:Y:S06]  /*0e20*/  BSSY.RECONVERGENT B0, `(.L_x_14) ;  /* 0x000000d000007945 */ /* 0x000fec0003800200 */
.L_x_15:
[----:B------:R-:W-:-:S05]  /*0e30*/  IMAD R3, R4, 0x4, R13 ;  /* 0x0000000404037824 */ /* 0x000fca00078e020d */
[----:B------:R-:W4:Y:S04]  /*0e40*/  LDS R6, [R3] ;  /* 0x0000000003067984 */ /* 0x000f280000000800 */
[----:B------:R-:W5:Y:S01]  /*0e50*/  LDS R5, [R3+0x4] ;  /* 0x0000040003057984 */ /* 0x000f620000000800 */
[C---:B----4-:R-:W-:Y:S02]  /*0e60*/  ISETP.NE.AND P0, PT, R6.reuse, UR8, PT ;  /* 0x0000000806007c0c */ /* 0x050fe4000bf05270 */
[C---:B-----5:R-:W-:Y:S02]  /*0e70*/  ISETP.NE.AND P1, PT, R5.reuse, UR8, PT ;  /* 0x0000000805007c0c */ /* 0x060fe4000bf25270 */
[----:B------:R-:W-:Y:S02]  /*0e80*/  ISETP.EQ.OR P0, PT, R6, RZ, !P0 ;  /* 0x000000ff0600720c */ /* 0x000fe40004702670 */
[----:B------:R-:W-:-:S04]  /*0e90*/  ISETP.EQ.OR P1, PT, R5, RZ, !P1 ;  /* 0x000000ff0500720c */ /* 0x000fc80004f22670 */
[----:B------:R-:W-:-:S13]  /*0ea0*/  PLOP3.LUT P0, PT, P0, P1, PT, 0xf8, 0x8f ;  /* 0x00000000008f781c */ /* 0x000fda0000703f70 */
[----:B------:R-:W-:Y:S05]  /*0eb0*/  @P0 EXIT ;  /* 0x000000000000094d */ /* 0x000fea0003800000 */
[----:B------:R-:W-:-:S04]  /*0ec0*/  IADD3 R4, PT, PT, R4, 0x2, RZ ;  /* 0x0000000204047810 */ /* 0x000fc80007ffe0ff */
[----:B------:R-:W-:-:S13]  /*0ed0*/  ISETP.GE.AND P0, PT, R4, R11, PT ;  /* 0x0000000b0400720c */ /* 0x000fda0003f06270 */
[----:B------:R-:W-:Y:S05]  /*0ee0*/  @!P0 BRA `(.L_x_15) ;  /* 0xfffffffc00d08947 */ /* 0x000fea000383ffff */
[----:B------:R-:W-:Y:S05]  /*0ef0*/  BSYNC.RECONVERGENT B0 ;  /* 0x0000000000007941 */ /* 0x000fea0003800200 */
.L_x_14:
[C---:B------:R-:W-:Y:S01]  /*0f00*/  ISETP.GE.U32.AND P0, PT, R11.reuse, 0x7, PT ;  /* 0x000000070b00780c */ /* 0x040fe20003f06070 */
[----:B------:R-:W-:Y:S01]  /*0f10*/  VIADD R3, R11, 0xffffffff ;  /* 0xffffffff0b037836 */ /* 0x000fe20000000000 */
[----:B------:R-:W4:Y:S01]  /*0f20*/  LDCU UR8, c[0x0][0x390] ;  /* 0x00007200ff0877ac */ /* 0x000f220008000800 */
[----:B------:R-:W-:Y:S01]  /*0f30*/  BSSY.RECONVERGENT B1, `(.L_x_16) ;  /* 0x00000f7000017945 */ /* 0x000fe20003800200 */
[----:B------:R-:W-:Y:S02]  /*0f40*/  MOV R5, RZ ;  /* 0x000000ff00057202 */ /* 0x000fe40000000f00 */
[----:B------:R-:W-:Y:S01]  /*0f50*/  LEA.HI R3, R3, 0x1, RZ, 0x1f ;  /* 0x0000000103037811 */ /* 0x000fe200078ff8ff */
[----:B------:R-:W0:Y:S03]  /*0f60*/  LDCU UR7, c[0x0][0x390] ;  /* 0x00007200ff0777ac */ /* 0x000e260008000800 */
[----:B------:R-:W-:-:S03]  /*0f70*/  LOP3.LUT R4, R3, 0x3, RZ, 0xc0, !PT ;  /* 0x0000000303047812 */ /* 0x000fc600078ec0ff */
[----:B------:R-:W-:Y:S05]  /*0f80*/  @!P0 BRA `(.L_x_17) ;  /* 0x0000000c00c48947 */ /* 0x000fea0003800000 */
[----:B------:R-:W5:Y:S01]  /*0f90*/  S2UR UR6, SR_CgaCtaId ;  /* 0x00000000000679c3 */ /* 0x000f620000008800 */
[----:B------:R-:W-:Y:S01]  /*0fa0*/  LOP3.LUT R6, R3, 0x7ffffffc, RZ, 0xc0, !PT ;  /* 0x7ffffffc03067812 */ /* 0x000fe200078ec0ff */
[----:B------:R-:W-:Y:S01]  /*0fb0*/  UMOV UR4, 0x400 ;  /* 0x0000040000047882 */ /* 0x000fe20000000000 */
[----:B------:R-:W-:Y:S01]  /*0fc0*/  BSSY.RELIABLE B0, `(.L_x_18) ;  /* 0x00000cc000007945 */ /* 0x000fe20003800100 */
[----:B------:R-:W-:Y:S02]  /*0fd0*/  HFMA2 R5, -RZ, RZ, 0, 0 ;  /* 0x00000000ff057431 */ /* 0x000fe400000001ff */
[----:B------:R-:W-:Y:S02]  /*0fe0*/  IMAD.MOV R6, RZ, RZ, -R6 ;  /* 0x000000ffff067224 */ /* 0x000fe400078e0a06 */
[----:B--23--:R-:W2:Y:S03]  /*0ff0*/  LDC.64 R14, c[0x0][0x380] ;  /* 0x0000e000ff0e7b82 */ /* 0x00cea60000000a00 */
[----:B------:R-:W-:Y:S01]  /*1000*/  ISETP.GE.AND P0, PT, R6, RZ, PT ;  /* 0x000000ff0600720c */ /* 0x000fe20003f06270 */
[----:B-----5:R-:W-:-:S04]  /*1010*/  ULEA UR4, UR6, UR4, 0x18 ;  /* 0x0000000406047291 */ /* 0x020fc8000f8ec0ff */
[----:B------:R-:W-:-:S06]  /*1020*/  UIADD3 UR4, UPT, UPT, UR5, 0x10, UR4 ;  /* 0x0000001005047890 */ /* 0x000fcc000fffe004 */
[----:B------:R-:W-:Y:S02]  /*1030*/  IMAD.U32 R3, RZ, RZ, UR4 ;  /* 0x00000004ff037e24 */ /* 0x000fe4000f8e00ff */
[----:B------:R-:W-:Y:S05]  /*1040*/  @P0 BRA `(.L_x_19) ;  /* 0x0000000c000c0947 */ /* 0x000fea0003800000 */
[----:B------:R-:W-:Y:S01]  /*1050*/  IADD3 R7, PT, PT, -R6, RZ, RZ ;  /* 0x000000ff06077210 */ /* 0x000fe20007ffe1ff */
[----:B------:R-:W-:Y:S01]  /*1060*/  BSSY.RECONVERGENT B2, `(.L_x_20) ;  /* 0x000007b000027945 */ /* 0x000fe20003800200 */
[----:B------:R-:W-:Y:S02]  /*1070*/  PLOP3.LUT P0, PT, PT, PT, PT, 0x80, 0x8 ;  /* 0x000000000008781c */ /* 0x000fe40003f0f070 */
[----:B------:R-:W-:-:S13]  /*1080*/  ISETP.GT.AND P1, PT, R7, 0xc, PT ;  /* 0x0000000c0700780c */ /* 0x000fda0003f24270 */
[----:B------:R-:W-:Y:S05]  /*1090*/  @!P1 BRA `(.L_x_21) ;  /* 0x0000000400dc9947 */ /* 0x000fea0003800000 */
[----:B-1----:R-:W1:Y:S01]  /*10a0*/  LDC.64 R16, c[0x0][0x380] ;  /* 0x0000e000ff107b82 */ /* 0x002e620000000a00 */
[----:B------:R-:W-:-:S13]  /*10b0*/  PLOP3.LUT P0, PT, PT, PT, PT, 0x8, 0x80 ;  /* 0x000000000080781c */ /* 0x000fda0003f0e170 */
.L_x_22:
[----:B---3--:R-:W3:Y:S01]  /*10c0*/  LDS R11, [R3+-0x10] ;  /* 0xfffff000030b7984 */ /* 0x008ee20000000800 */
[----:B------:R-:W-:Y:S01]  /*10d0*/  VIADD R6, R6, 0x10 ;  /* 0x0000001006067836 */ /* 0x000fe20000000000 */
[----:B------:R-:W-:Y:S02]  /*10e0*/  IADD3 R5, PT, PT, R5, 0x20, RZ ;  /* 0x0000002005057810 */ /* 0x000fe40007ffe0ff */
[----:B------:R-:W5:Y:S02]  /*10f0*/  LDS R29, [R3+-0xc] ;  /* 0xfffff400031d7984 */ /* 0x000f640000000800 */
[----:B------:R-:W-:Y:S02]  /*1100*/  ISETP.GE.AND P1, PT, R6, -0xc, PT ;  /* 0xfffffff40600780c */ /* 0x000fe40003f26270 */
[----:B------:R-:W2:Y:S04]  /*1110*/  LDS R24, [R3+-0x4] ;  /* 0xfffffc0003187984 */ /* 0x000ea80000000800 */
[----:B------:R-:W4:Y:S04]  /*1120*/  LDS R22, [R3+-0x8] ;  /* 0xfffff80003167984 */ /* 0x000f280000000800 */
[----:B0-----:R-:W0:Y:S04]  /*1130*/  LDS R21, [R3+0x4] ;  /* 0x0000040003157984 */ /* 0x001e280000000800 */
[----:B------:R-:W1:Y:S04]  /*1140*/  LDS R19, [R3] ;  /* 0x0000000003137984 */ /* 0x000e680000000800 */
[----:B------:R-:W1:Y:S04]  /*1150*/  LDS R27, [R3+0xc] ;  /* 0x00000c00031b7984 */ /* 0x000e680000000800 */
[----:B------:R-:W1:Y:S04]  /*1160*/  LDS R25, [R3+0x8] ;  /* 0x0000080003197984 */ /* 0x000e680000000800 */
[----:B------:R-:W1:Y:S04]  /*1170*/  LDS R13, [R3+0x14] ;  /* 0x00001400030d7984 */ /* 0x000e680000000800 */
[----:B------:R-:W-:Y:S04]  /*1180*/  LDS R23, [R3+0x10] ;  /* 0x0000100003177984 */ /* 0x000fe80000000800 */
[----:B------:R-:W1:Y:S01]  /*1190*/  LDS R12, [R3+0x1c] ;  /* 0x00001c00030c7984 */ /* 0x000e620000000800 */
[----:B---3--:R-:W-:-:S03]  /*11a0*/  IMAD.IADD R18, R2, 0x1, R11 ;  /* 0x0000000102127824 */ /* 0x008fc600078e020b */
[----:B------:R-:W3:Y:S01]  /*11b0*/  LDS R7, [R3+0x18] ;  /* 0x0000180003077984 */ /* 0x000ee20000000800 */
[----:B-----5:R-:W-:-:S03]  /*11c0*/  IADD3 R20, PT, PT, R0, R29, RZ ;  /* 0x0000001d00147210 */ /* 0x020fc60007ffe0ff */
[----:B------:R-:W5:Y:S01]  /*11d0*/  LDS R10, [R3+0x24] ;  /* 0x00002400030a7984 */ /* 0x000f620000000800 */
[----:B--2---:R-:W-:Y:S01]  /*11e0*/  IADD3 R24, PT, PT, R0, R24, RZ ;  /* 0x0000001800187210 */ /* 0x004fe20007ffe0ff */
[----:B------:R-:W-:Y:S02]  /*11f0*/  IMAD R20, R20, UR7, R18 ;  /* 0x0000000714147c24 */ /* 0x000fe4000f8e0212 */
[----:B------:R-:W2:Y:S01]  /*1200*/  LDS R9, [R3+0x20] ;  /* 0x0000200003097984 */ /* 0x000ea20000000800 */
[----:B----4-:R-:W-:-:S03]  /*1210*/  IMAD.IADD R29, R2, 0x1, R22 ;  /* 0x00000001021d7824 */ /* 0x010fc600078e0216 */
[----:B------:R-:W4:Y:S01]  /*1220*/  LDS R11, [R3+0x2c] ;  /* 0x00002c00030b7984 */ /* 0x000f220000000800 */
[----:B0-----:R-:W-:Y:S01]  /*1230*/  IADD3 R18, PT, PT, R0, R21, RZ ;  /* 0x0000001500127210 */ /* 0x001fe20007ffe0ff */
[----:B------:R-:W-:Y:S02]  /*1240*/  IMAD R29, R24, UR7, R29 ;  /* 0x00000007181d7c24 */ /* 0x000fe4000f8e021d */
[----:B------:R-:W0:Y:S01]  /*1250*/  LDS R8, [R3+0x28] ;  /* 0x0000280003087984 */ /* 0x000e220000000800 */
[----:B-1----:R-:W-:Y:S02]  /*1260*/  IMAD.IADD R19, R2, 0x1, R19 ;  /* 0x0000000102137824 */ /* 0x002fe400078e0213 */
[----:B------:R-:W-:Y:S01]  /*1270*/  IMAD.WIDE R20, R20, 0x4, R16 ;  /* 0x0000000414147825 */ /* 0x000fe200078e0210 */
[----:B------:R-:W-:-:S03]  /*1280*/  IADD3 R27, PT, PT, R0, R27, RZ ;  /* 0x0000001b001b7210 */ /* 0x000fc60007ffe0ff */
[----:B------:R-:W-:Y:S01]  /*1290*/  IMAD R19, R18, UR7, R19 ;  /* 0x0000000712137c24 */ /* 0x000fe2000f8e0213 */
[----:B------:R-:W-:Y:S01]  /*12a0*/  STG.E desc[UR10][R20.64], RZ ;  /* 0x000000ff14007986 */ /* 0x000fe2000c10190a */
[----:B------:R-:W-:Y:S02]  /*12b0*/  IMAD.IADD R22, R2, 0x1, R25 ;  /* 0x0000000102167824 */ /* 0x000fe400078e0219 */
[----:B------:R-:W-:Y:S01]  /*12c0*/  IMAD.WIDE R24, R29, 0x4, R16 ;  /* 0x000000041d187825 */ /* 0x000fe200078e0210 */
[C---:B------:R-:W-:Y:S01]  /*12d0*/  IADD3 R13, PT, PT, R0.reuse, R13, RZ ;  /* 0x0000000d000d7210 */ /* 0x040fe20007ffe0ff */
[----:B------:R-:W1:Y:S02]  /*12e0*/  LDS R21, [R3+0x34] ;  /* 0x0000340003157984 */ /* 0x000e640000000800 */
[----:B------:R-:W-:Y:S02]  /*12f0*/  IMAD R22, R27, UR7, R22 ;  /* 0x000000071b167c24 */ /* 0x000fe4000f8e0216 */
[----:B------:R-:W-:Y:S01]  /*1300*/  IMAD.WIDE R26, R19, 0x4, R16 ;  /* 0x00000004131a7825 */ /* 0x000fe200078e0210 */
[----:B------:R-:W-:Y:S01]  /*1310*/  STG.E desc[UR10][R24.64], RZ ;  /* 0x000000ff18007986 */ /* 0x000fe2000c10190a */
[----:B------:R-:W-:-:S02]  /*1320*/  IADD3 R12, PT, PT, R0, R12, RZ ;  /* 0x0000000c000c7210 */ /* 0x000fc40007ffe0ff */
[----:B------:R-:W-:Y:S01]  /*1330*/  IMAD.IADD R23, R2, 0x1, R23 ;  /* 0x0000000102177824 */ /* 0x000fe200078e0217 */
[----:B------:R2:W-:Y:S01]  /*1340*/  STG.E desc[UR10][R26.64], RZ ;  /* 0x000000ff1a007986 */ /* 0x0005e2000c10190a */
[----:B------:R-:W-:-:S03]  /*1350*/  IMAD.WIDE R28, R22, 0x4, R16 ;  /* 0x00000004161c7825 */ /* 0x000fc600078e0210 */
[----:B------:R-:W1:Y:S01]  /*1360*/  LDS R19, [R3+0x30] ;  /* 0x0000300003137984 */ /* 0x000e620000000800 */
[----:B---3--:R-:W-:Y:S01]  /*1370*/  IMAD.IADD R7, R2, 0x1, R7 ;  /* 0x0000000102077824 */ /* 0x008fe200078e0207 */
[----:B-----5:R-:W-:Y:S02]  /*1380*/  IADD3 R10, PT, PT, R0, R10, RZ ;  /* 0x0000000a000a7210 */ /* 0x020fe40007ffe0ff */
[----:B------:R-:W3:Y:S01]  /*1390*/  LDS R18, [R3+0x3c] ;  /* 0x00003c0003127984 */ /* 0x000ee20000000800 */
[----:B------:R-:W-:Y:S02]  /*13a0*/  IMAD R7, R12, UR7, R7 ;  /* 0x000000070c077c24 */ /* 0x000fe4000f8e0207 */
[----:B--2---:R-:W-:Y:S01]  /*13b0*/  IMAD.IADD R27, R2, 0x1, R9 ;  /* 0x00000001021b7824 */ /* 0x004fe200078e0209 */
[----:B------:R-:W2:Y:S01]  /*13c0*/  LDS R25, [R3+0x38] ;  /* 0x0000380003197984 */ /* 0x000ea20000000800 */
[----:B------:R-:W-:Y:S01]  /*13d0*/  IMAD R9, R13, UR7, R23 ;  /* 0x000000070d097c24 */ /* 0x000fe2000f8e0217 */
[----:B----4-:R-:W-:Y:S01]  /*13e0*/  IADD3 R11, PT, PT, R0, R11, RZ ;  /* 0x0000000b000b7210 */ /* 0x010fe20007ffe0ff */
[----:B------:R-:W-:Y:S01]  /*13f0*/  IMAD R13, R10, UR7, R27 ;  /* 0x000000070a0d7c24 */ /* 0x000fe2000f8e021b */
[----:B------:R-:W4:Y:S01]  /*1400*/  LDS R22, [R3+0x44] ;  /* 0x0000440003167984 */ /* 0x000f220000000800 */
[----:B0-----:R-:W-:-:S02]  /*1410*/  IMAD.IADD R8, R2, 0x1, R8 ;  /* 0x0000000102087824 */ /* 0x001fc400078e0208 */
[----:B------:R-:W-:Y:S01]  /*1420*/  IMAD.WIDE R12, R13, 0x4, R16 ;  /* 0x000000040d0c7825 */ /* 0x000fe200078e0210 */
[----:B------:R-:W0:Y:S03]  /*1430*/  LDS R20, [R3+0x40] ;  /* 0x0000400003147984 */ /* 0x000e260000000800 */
[----:B------:R-:W-:Y:S01]  /*1440*/  IMAD R27, R11, UR7, R8 ;  /* 0x000000070b1b7c24 */ /* 0x000fe2000f8e0208 */
[----:B------:R-:W-:Y:S01]  /*1450*/  STG.E desc[UR10][R28.64], RZ ;  /* 0x000000ff1c007986 */ /* 0x000fe2000c10190a */
[----:B------:R-:W-:-:S03]  /*1460*/  IMAD.WIDE R8, R9, 0x4, R16 ;  /* 0x0000000409087825 */ /* 0x000fc600078e0210 */
[----:B------:R-:W5:Y:S01]  /*1470*/  LDS R23, [R3+0x58] ;  /* 0x0000580003177984 */ /* 0x000f620000000800 */
[--C-:B------:R-:W-:Y:S01]  /*1480*/  IMAD.WIDE R10, R7, 0x4, R16.reuse ;  /* 0x00000004070a7825 */ /* 0x100fe200078e0210 */
[----:B-1----:R-:W-:Y:S02]  /*1490*/  IADD3 R21, PT, PT, R0, R21, RZ ;  /* 0x0000001500157210 */ /* 0x002fe40007ffe0ff */
[----:B------:R-:W-:Y:S01]  /*14a0*/  STG.E desc[UR10][R8.64], RZ ;  /* 0x000000ff08007986 */ /* 0x000fe2000c10190a */
[----:B------:R-:W-:-:S03]  /*14b0*/  IMAD.WIDE R26, R27, 0x4, R16 ;  /* 0x000000041b1a7825 */ /* 0x000fc600078e0210 */
[----:B------:R-:W-:Y:S04]  /*14c0*/  STG.E desc[UR10][R10.64], RZ ;  /* 0x000000ff0a007986 */ /* 0x000fe8000c10190a */
[----:B------:R-:W-:Y:S01]  /*14d0*/  STG.E desc[UR10][R12.64], RZ ;  /* 0x000000ff0c007986 */ /* 0x000fe2000c10190a */
[----:B------:R-:W-:-:S03]  /*14e0*/  IMAD.IADD R24, R2, 0x1, R19 ;  /* 0x0000000102187824 */ /* 0x000fc600078e0213 */
[----:B------:R-:W1:Y:S01]  /*14f0*/  LDS R9, [R3+0x4c] ;  /* 0x00004c0003097984 */ /* 0x000e620000000800 */
[----:B---3--:R-:W-:-:S03]  /*1500*/  IADD3 R18, PT, PT, R0, R18, RZ ;  /* 0x0000001200127210 */ /* 0x008fc60007ffe0ff */
[----:B------:R-:W-:Y:S01]  /*1510*/  STG.E desc[UR10][R26.64], RZ ;  /* 0x000000ff1a007986 */ /* 0x000fe2000c10190a */
[----:B------:R-:W-:Y:S02]  /*1520*/  IMAD R21, R21, UR7, R24 ;  /* 0x0000000715157c24 */ /* 0x000fe4000f8e0218 */
[----:B--2---:R-:W-:Y:S01]  /*1530*/  IMAD.IADD R25, R2, 0x1, R25 ;  /* 0x0000000102197824 */ /* 0x004fe200078e0219 */
[----:B------:R-:W2:Y:S01]  /*1540*/  LDS R7, [R3+0x48] ;  /* 0x0000480003077984 */ /* 0x000ea20000000800 */
[----:B----4-:R-:W-:-:S03]  /*1550*/  IADD3 R22, PT, PT, R0, R22, RZ ;  /* 0x0000001600167210 */ /* 0x010fc60007ffe0ff */
[----:B------:R-:W3:Y:S01]  /*1560*/  LDS R13, [R3+0x54] ;  /* 0x00005400030d7984 */ /* 0x000ee20000000800 */
[----:B------:R-:W-:Y:S02]  /*1570*/  IMAD R19, R18, UR7, R25 ;  /* 0x0000000712137c24 */ /* 0x000fe4000f8e0219 */
[----:B------:R-:W-:Y:S01]  /*1580*/  IMAD.WIDE R24, R21, 0x4, R16 ;  /* 0x0000000415187825 */ /* 0x000fe200078e0210 */
[----:B------:R-:W4:Y:S03]  /*1590*/  LDS R11, [R3+0x50] ;  /* 0x00005000030b7984 */ /* 0x000f260000000800 */
[----:B0-----:R-:W-:Y:S01]  /*15a0*/  IMAD.IADD R20, R2, 0x1, R20 ;  /* 0x0000000102147824 */ /* 0x001fe200078e0214 */
[----:B------:R-:W0:Y:S01]  /*15b0*/  LDS R27, [R3+0x5c] ;  /* 0x00005c00031b7984 */ /* 0x000e220000000800 */
[----:B------:R-:W-:-:S03]  /*15c0*/  IMAD.WIDE R18, R19, 0x4, R16 ;  /* 0x0000000413127825 */ /* 0x000fc600078e0210 */
[----:B------:R-:W0:Y:S01]  /*15d0*/  LDS R29, [R3+0x60] ;  /* 0x00006000031d7984 */ /* 0x000e220000000800 */
[----:B------:R-:W-:Y:S02]  /*15e0*/  IMAD R21, R22, UR7, R20 ;  /* 0x0000000716157c24 */ /* 0x000fe4000f8e0214 */
[----:B-----5:R-:W-:Y:S01]  /*15f0*/  IMAD.IADD R28, R2, 0x1, R23 ;  /* 0x00000001021c7824 */ /* 0x020fe200078e0217 */
[----:B------:R-:W5:Y:S01]  /*1600*/  LDS R8, [R3+0x64] ;  /* 0x0000640003087984 */ /* 0x000f620000000800 */
[----:B------:R-:W-:-:S03]  /*1610*/  IMAD.WIDE R20, R21, 0x4, R16 ;  /* 0x0000000415147825 */ /* 0x000fc600078e0210 */
[----:B------:R-:W5:Y:S04]  /*1620*/  LDS R10, [R3+0x68] ;  /* 0x00006800030a7984 */ /* 0x000f680000000800 */
[----:B------:R1:W5:Y:S02]  /*1630*/  LDS R12, [R3+0x6c] ;  /* 0x00006c00030c7984 */ /* 0x0003640000000800 */
[----:B-1----:R-:W-:Y:S02]  /*1640*/  IADD3 R9, PT, PT, R0, R9, RZ ;  /* 0x0000000900097210 */ /* 0x002fe40007ffe0ff */
[----:B------:R-:W-:Y:S01]  /*1650*/  STG.E desc[UR10][R24.64], RZ ;  /* 0x000000ff18007986 */ /* 0x000fe2000c10190a */
[----:B------:R-:W-:-:S03]  /*1660*/  IADD3 R3, PT, PT, R3, 0x80, RZ ;  /* 0x0000008003037810 */ /* 0x000fc60007ffe0ff */
[----:B------:R1:W-:Y:S01]  /*1670*/  STG.E desc[UR10][R18.64], RZ ;  /* 0x000000ff12007986 */ /* 0x0003e2000c10190a */
[----:B--2---:R-:W-:-:S03]  /*1680*/  IMAD.IADD R22, R2, 0x1, R7 ;  /* 0x0000000102167824 */ /* 0x004fc600078e0207 */
[----:B------:R2:W-:Y:S01]  /*1690*/  STG.E desc[UR10][R20.64], RZ ;  /* 0x000000ff14007986 */ /* 0x0005e2000c10190a */
[----:B---3--:R-:W-:Y:S01]  /*16a0*/  IADD3 R13, PT, PT, R0, R13, RZ ;  /* 0x0000000d000d7210 */ /* 0x008fe20007ffe0ff */
[----:B------:R-:W-:Y:S02]  /*16b0*/  IMAD R9, R9, UR7, R22 ;  /* 0x0000000709097c24 */ /* 0x000fe4000f8e0216 */
[----:B----4-:R-:W-:Y:S01]  /*16c0*/  IMAD.IADD R26, R2, 0x1, R11 ;  /* 0x00000001021a7824 */ /* 0x010fe200078e020b */
[----:B0-----:R-:W-:-:S03]  /*16d0*/  IADD3 R27, PT, PT, R0, R27, RZ ;  /* 0x0000001b001b7210 */ /* 0x001fc60007ffe0ff */
[----:B------:R-:W-:Y:S01]  /*16e0*/  IMAD R11, R13, UR7, R26 ;  /* 0x000000070d0b7c24 */ /* 0x000fe2000f8e021a */
[----:B------:R-:W-:Y:S01]  /*16f0*/  IADD3 R29, PT, PT, R2, R29, RZ ;  /* 0x0000001d021d7210 */ /* 0x000fe20007ffe0ff */
[----:B------:R-:W-:Y:S02]  /*1700*/  IMAD R13, R27, UR7, R28 ;  /* 0x000000071b0d7c24 */ /* 0x000fe4000f8e021c */
[----:B-----5:R-:W-:Y:S01]  /*1710*/  IMAD.IADD R8, R0, 0x1, R8 ;  /* 0x0000000100087824 */ /* 0x020fe200078e0208 */
[----:B------:R-:W-:-:S03]  /*1720*/  IADD3 R7, PT, PT, R2, R10, RZ ;  /* 0x0000000a02077210 */ /* 0x000fc60007ffe0ff */
[----:B-1----:R-:W-:Y:S02]  /*1730*/  IMAD R19, R8, UR7, R29 ;  /* 0x0000000708137c24 */ /* 0x002fe4000f8e021d */
[----:B------:R-:W-:Y:S01]  /*1740*/  IMAD.WIDE R8, R9, 0x4, R16 ;  /* 0x0000000409087825 */ /* 0x000fe200078e0210 */
[----:B------:R-:W-:-:S03]  /*1750*/  IADD3 R12, PT, PT, R0, R12, RZ ;  /* 0x0000000c000c7210 */ /* 0x000fc60007ffe0ff */
[----:B------:R-:W-:Y:S01]  /*1760*/  IMAD.WIDE R10, R11, 0x4, R16 ;  /* 0x000000040b0a7825 */ /* 0x000fe200078e0210 */
[----:B------:R3:W-:Y:S03]  /*1770*/  STG.E desc[UR10][R8.64], RZ ;  /* 0x000000ff08007986 */ /* 0x0007e6000c10190a */
[----:B------:R-:W-:Y:S01]  /*1780*/  IMAD R7, R12, UR7, R7 ;  /* 0x000000070c077c24 */ /* 0x000fe2000f8e0207 */
[----:B------:R3:W-:Y:S01]  /*1790*/  STG.E desc[UR10][R10.64], RZ ;  /* 0x000000ff0a007986 */ /* 0x0007e2000c10190a */
[----:B------:R-:W-:-:S04]  /*17a0*/  IMAD.WIDE R12, R13, 0x4, R16 ;  /* 0x000000040d0c7825 */ /* 0x000fc800078e0210 */
[--C-:B------:R-:W-:Y:S01]  /*17b0*/  IMAD.WIDE R18, R19, 0x4, R16.reuse ;  /* 0x0000000413127825 */ /* 0x100fe200078e0210 */
[----:B------:R3:W-:Y:S03]  /*17c0*/  STG.E desc[UR10][R12.64], RZ ;  /* 0x000000ff0c007986 */ /* 0x0007e6000c10190a */
[----:B--2---:R-:W-:Y:S01]  /*17d0*/  IMAD.WIDE R20, R7, 0x4, R16 ;  /* 0x0000000407147825 */ /* 0x004fe200078e0210 */
[----:B------:R3:W-:Y:S04]  /*17e0*/  STG.E desc[UR10][R18.64], RZ ;  /* 0x000000ff12007986 */ /* 0x0007e8000c10190a */
[----:B------:R3:W-:Y:S01]  /*17f0*/  STG.E desc[UR10][R20.64], RZ ;  /* 0x000000ff14007986 */ /* 0x0007e2000c10190a */
[----:B------:R-:W-:Y:S05]  /*1800*/  @!P1 BRA `(.L_x_22) ;  /* 0xfffffff8002c9947 */ /* 0x000fea000383ffff */
.L_x_21:
[----:B0---4-:R-:W-:Y:S05]  /*1810*/  BSYNC.RECONVERGENT B2 ;  /* 0x0000000000027941 */ /* 0x011fea0003800200 */
.L_x_20:
[----:B------:R-:W-:Y:S01]  /*1820*/  IMAD.MOV R7, RZ, RZ, -R6 ;  /* 0x000000ffff077224 */ /* 0x000fe200078e0a06 */
[----:B------:R-:W-:Y:S04]  /*1830*/  BSSY.RECONVERGENT B2, `(.L_x_23) ;  /* 0x0000041000027945 */ /* 0x000fe80003800200 */
[----:B------:R-:W-:-:S13]  /*1840*/  ISETP.GT.AND P1, PT, R7, 0x4, PT ;  /* 0x000000040700780c */ /* 0x000fda0003f24270 */
[----:B------:R-:W-:Y:S05]  /*1850*/  @!P1 BRA `(.L_x_24) ;  /* 0x0000000000f89947 */ /* 0x000fea0003800000 */
[----:B------:R-:W0:Y:S01]  /*1860*/  LDS R17, [R3+-0x10] ;  /* 0xfffff00003117984 */ /* 0x000e220000000800 */
[----:B------:R-:W4:Y:S01]  /*1870*/  LDCU UR4, c[0x0][0x390] ;  /* 0x00007200ff0477ac */ /* 0x000f220008000800 */
[----:B---3--:R-:W3:Y:S01]  /*1880*/  LDC.64 R8, c[0x0][0x380] ;  /* 0x0000e000ff087b82 */ /* 0x008ee20000000a00 */
[----:B------:R-:W-:Y:S01]  /*1890*/  PLOP3.LUT P0, PT, PT, PT, PT, 0x8, 0x80 ;  /* 0x000000000080781c */ /* 0x000fe20003f0e170 */
[----:B------:R-:W5:Y:S01]  /*18a0*/  LDS R10, [R3+-0xc] ;  /* 0xfffff400030a7984 */ /* 0x000f620000000800 */
[----:B------:R-:W-:Y:S01]  /*18b0*/  IADD3 R5, PT, PT, R5, 0x10, RZ ;  /* 0x0000001005057810 */ /* 0x000fe20007ffe0ff */
[----:B------:R-:W-:Y:S02]  /*18c0*/  VIADD R6, R6, 0x8 ;  /* 0x0000000806067836 */ /* 0x000fe40000000000 */
[----:B-1----:R-:W1:Y:S04]  /*18d0*/  LDS R16, [R3+-0x4] ;  /* 0xfffffc0003107984 */ /* 0x002e680000000800 */
[----:B------:R-:W2:Y:S04]  /*18e0*/  LDS R12, [R3+-0x8] ;  /* 0xfffff800030c7984 */ /* 0x000ea80000000800 */
[----:B------:R-:W3:Y:S04]  /*18f0*/  LDS R13, [R3] ;  /* 0x00000000030d7984 */ /* 0x000ee80000000800 */
[----:B------:R-:W3:Y:S04]  /*1900*/  LDS R11, [R3+0x4] ;  /* 0x00000400030b7984 */ /* 0x000ee80000000800 */
[----:B------:R-:W3:Y:S04]  /*1910*/  LDS R7, [R3+0x8] ;  /* 0x0000080003077984 */ /* 0x000ee80000000800 */
[----:B------:R-:W3:Y:S04]  /*1920*/  LDS R19, [R3+0xc] ;  /* 0x00000c0003137984 */ /* 0x000ee80000000800 */
[----:B------:R-:W3:Y:S04]  /*1930*/  LDS R23, [R3+0x14] ;  /* 0x0000140003177984 */ /* 0x000ee80000000800 */
[----:B------:R-:W3:Y:S04]  /*1940*/  LDS R21, [R3+0x10] ;  /* 0x0000100003157984 */ /* 0x000ee80000000800 */
[----:B------:R-:W3:Y:S01]  /*1950*/  LDS R25, [R3+0x18] ;  /* 0x0000180003197984 */ /* 0x000ee20000000800 */
[----:B0-----:R-:W-:-:S03]  /*1960*/  IADD3 R17, PT, PT, R2, R17, RZ ;  /* 0x0000001102117210 */ /* 0x001fc60007ffe0ff */
[----:B------:R-:W0:Y:S01]  /*1970*/  LDS R27, [R3+0x1c] ;  /* 0x00001c00031b7984 */ /* 0x000e220000000800 */
[----:B-----5:R-:W-:-:S03]  /*1980*/  IADD3 R10, PT, PT, R0, R10, RZ ;  /* 0x0000000a000a7210 */ /* 0x020fc60007ffe0ff */
[----:B------:R-:W5:Y:S01]  /*1990*/  LDS R29, [R3+0x20] ;  /* 0x00002000031d7984 */ /* 0x000f620000000800 */
[----:B-1----:R-:W-:Y:S01]  /*19a0*/  IADD3 R16, PT, PT, R0, R16, RZ ;  /* 0x0000001000107210 */ /* 0x002fe20007ffe0ff */
[----:B----4-:R-:W-:Y:S02]  /*19b0*/  IMAD R17, R10, UR4, R17 ;  /* 0x000000040a117c24 */ /* 0x010fe4000f8e0211 */
[----:B------:R-:W1:Y:S01]  /*19c0*/  LDS R18, [R3+0x24] ;  /* 0x0000240003127984 */ /* 0x000e620000000800 */
[----:B--2---:R-:W-:-:S03]  /*19d0*/  IMAD.IADD R12, R2, 0x1, R12 ;  /* 0x00000001020c7824 */ /* 0x004fc600078e020c */
[----:B------:R-:W2:Y:S01]  /*19e0*/  LDS R22, [R3+0x2c] ;  /* 0x00002c0003167984 */ /* 0x000ea20000000800 */
[----:B------:R-:W-:Y:S01]  /*19f0*/  IMAD R10, R16, UR4, R12 ;  /* 0x00000004100a7c24 */ /* 0x000fe2000f8e020c */
[----:B---3--:R-:W-:Y:S01]  /*1a00*/  IADD3 R12, PT, PT, R2, R13, RZ ;  /* 0x0000000d020c7210 */ /* 0x008fe20007ffe0ff */
[----:B------:R-:W-:Y:S01]  /*1a10*/  IMAD.WIDE R16, R17, 0x4, R8 ;  /* 0x0000000411107825 */ /* 0x000fe200078e0208 */
[----:B------:R3:W4:Y:S03]  /*1a20*/  LDS R20, [R3+0x28] ;  /* 0x0000280003147984 */ /* 0x0007260000000800 */
[----:B------:R-:W-:Y:S01]  /*1a30*/  IMAD.IADD R11, R0, 0x1, R11 ;  /* 0x00000001000b7824 */ /* 0x000fe200078e020b */
[----:B------:R-:W-:Y:S01]  /*1a40*/  IADD3 R24, PT, PT, R2, R7, RZ ;  /* 0x0000000702187210 */ /* 0x000fe20007ffe0ff */
[----:B------:R-:W-:Y:S02]  /*1a50*/  STG.E desc[UR10][R16.64], RZ ;  /* 0x000000ff10007986 */ /* 0x000fe4000c10190a */
[----:B------:R-:W-:Y:S01]  /*1a60*/  IMAD R13, R11, UR4, R12 ;  /* 0x000000040b0d7c24 */ /* 0x000fe2000f8e020c */
[----:B------:R-:W-:Y:S01]  /*1a70*/  IADD3 R19, PT, PT, R0, R19, RZ ;  /* 0x0000001300137210 */ /* 0x000fe20007ffe0ff */
[----:B------:R-:W-:Y:S01]  /*1a80*/  IMAD.WIDE R10, R10, 0x4, R8 ;  /* 0x000000040a0a7825 */ /* 0x000fe200078e0208 */
[----:B---3--:R-:W-:-:S02]  /*1a90*/  IADD3 R3, PT, PT, R3, 0x40, RZ ;  /* 0x0000004003037810 */ /* 0x008fc40007ffe0ff */
[----:B------:R-:W-:Y:S01]  /*1aa0*/  IADD3 R23, PT, PT, R0, R23, RZ ;  /* 0x0000001700177210 */ /* 0x000fe20007ffe0ff */
[----:B------:R-:W-:Y:S01]  /*1ab0*/  IMAD.WIDE R12, R13, 0x4, R8 ;  /* 0x000000040d0c7825 */ /* 0x000fe200078e0208 */
[----:B------:R3:W-:Y:S03]  /*1ac0*/  STG.E desc[UR10][R10.64], RZ ;  /* 0x000000ff0a007986 */ /* 0x0007e6000c10190a */
[C---:B------:R-:W-:Y:S01]  /*1ad0*/  IMAD.IADD R26, R2.reuse, 0x1, R21 ;  /* 0x00000001021a7824 */ /* 0x040fe200078e0215 */
[----:B------:R5:W-:Y:S01]  /*1ae0*/  STG.E desc[UR10][R12.64], RZ ;  /* 0x000000ff0c007986 */ /* 0x000be2000c10190a */
[----:B------:R-:W-:Y:S01]  /*1af0*/  IADD3 R28, PT, PT, R2, R25, RZ ;  /* 0x00000019021c7210 */ /* 0x000fe20007ffe0ff */
[----:B0-----:R-:W-:Y:S02]  /*1b00*/  IMAD.IADD R27, R0, 0x1, R27 ;  /* 0x00000001001b7824 */ /* 0x001fe400078e021b */
[----:B---3--:R-:W-:Y:S01]  /*1b10*/  IMAD R11, R19, UR4, R24 ;  /* 0x00000004130b7c24 */ /* 0x008fe2000f8e0218 */
[----:B-----5:R-:W-:Y:S01]  /*1b20*/  IADD3 R29, PT, PT, R2, R29, RZ ;  /* 0x0000001d021d7210 */ /* 0x020fe20007ffe0ff */
[----:B------:R-:W-:-:S02]  /*1b30*/  IMAD R13, R23, UR4, R26 ;  /* 0x00000004170d7c24 */ /* 0x000fc4000f8e021a */
[----:B------:R-:W-:Y:S01]  /*1b40*/  IMAD R17, R27, UR4, R28 ;  /* 0x000000041b117c24 */ /* 0x000fe2000f8e021c */
[C---:B-1----:R-:W-:Y:S01]  /*1b50*/  IADD3 R18, PT, PT, R0.reuse, R18, RZ ;  /* 0x0000001200127210 */ /* 0x042fe20007ffe0ff */
[----:B------:R-:W-:Y:S01]  /*1b60*/  IMAD.WIDE R10, R11, 0x4, R8 ;  /* 0x000000040b0a7825 */ /* 0x000fe200078e0208 */
[----:B--2---:R-:W-:-:S03]  /*1b70*/  IADD3 R22, PT, PT, R0, R22, RZ ;  /* 0x0000001600167210 */ /* 0x004fc60007ffe0ff */
[----:B------:R-:W-:Y:S01]  /*1b80*/  IMAD R19, R18, UR4, R29 ;  /* 0x0000000412137c24 */ /* 0x000fe2000f8e021d */
[----:B------:R0:W-:Y:S01]  /*1b90*/  STG.E desc[UR10][R10.64], RZ ;  /* 0x000000ff0a007986 */ /* 0x0001e2000c10190a */
[----:B------:R-:W-:-:S04]  /*1ba0*/  IMAD.WIDE R12, R13, 0x4, R8 ;  /* 0x000000040d0c7825 */ /* 0x000fc800078e0208 */
[----:B----4-:R-:W-:Y:S01]  /*1bb0*/  IMAD.IADD R7, R2, 0x1, R20 ;  /* 0x0000000102077824 */ /* 0x010fe200078e0214 */
[----:B------:R0:W-:Y:S01]  /*1bc0*/  STG.E desc[UR10][R12.64], RZ ;  /* 0x000000ff0c007986 */ /* 0x0001e2000c10190a */
[----:B------:R-:W-:-:S04]  /*1bd0*/  IMAD.WIDE R16, R17, 0x4, R8 ;  /* 0x0000000411107825 */ /* 0x000fc800078e0208 */
[----:B------:R-:W-:Y:S01]  /*1be0*/  IMAD R7, R22, UR4, R7 ;  /* 0x0000000416077c24 */ /* 0x000fe2000f8e0207 */
[----:B------:R0:W-:Y:S01]  /*1bf0*/  STG.E desc[UR10][R16.64], RZ ;  /* 0x000000ff10007986 */ /* 0x0001e2000c10190a */
[----:B------:R-:W-:-:S04]  /*1c00*/  IMAD.WIDE R18, R19, 0x4, R8 ;  /* 0x0000000413127825 */ /* 0x000fc800078e0208 */
[----:B------:R-:W-:Y:S01]  /*1c10*/  IMAD.WIDE R8, R7, 0x4, R8 ;  /* 0x0000000407087825 */ /* 0x000fe200078e0208 */
[----:B------:R0:W-:Y:S04]  /*1c20*/  STG.E desc[UR10][R18.64], RZ ;  /* 0x000000ff12007986 */ /* 0x0001e8000c10190a */
[----:B------:R0:W-:Y:S02]  /*1c30*/  STG.E desc[UR10][R8.64], RZ ;  /* 0x000000ff08007986 */ /* 0x0001e4000c10190a */
.L_x_24:
[----:B------:R-:W-:Y:S05]  /*1c40*/  BSYNC.RECONVERGENT B2 ;  /* 0x0000000000027941 */ /* 0x000fea0003800200 */
.L_x_23:
[----:B------:R-:W-:-:S13]  /*1c50*/  ISETP.NE.OR P0, PT, R6, RZ, P0 ;  /* 0x000000ff0600720c */ /* 0x000fda0000705670 */
[----:B------:R-:W-:Y:S05]  /*1c60*/  @!P0 BREAK.RELIABLE B0 ;  /* 0x0000000000008942 */ /* 0x000fea0003800100 */
[----:B------:R-:W-:Y:S05]  /*1c70*/  @!P0 BRA `(.L_x_17) ;  /* 0x0000000000888947 */ /* 0x000fea0003800000 */
.L_x_19:
[----:B0---4-:R-:W-:Y:S05]  /*1c80*/  BSYNC.RELIABLE B0 ;  /* 0x0000000000007941 */ /* 0x011fea0003800100 */
.L_x_18:
[----:B0-----:R-:W0:Y:S01]  /*1c90*/  LDS R7, [R3+-0x10] ;  /* 0xfffff00003077984 */ /* 0x001e220000000800 */
[----:B------:R-:W-:Y:S02]  /*1ca0*/  IADD3 R6, PT, PT, R6, 0x4, RZ ;  /* 0x0000000406067810 */ /* 0x000fe40007ffe0ff */
[----:B------:R-:W-:Y:S01]  /*1cb0*/  IADD3 R5, PT, PT, R5, 0x8, RZ ;  /* 0x0000000805057810 */ /* 0x000fe20007ffe0ff */
[----:B---3--:R-:W3:Y:S01]  /*1cc0*/  LDS R9, [R3+-0xc] ;  /* 0xfffff40003097984 */ /* 0x008ee20000000800 */
[----:B------:R-:W-:-:S03]  /*1cd0*/  ISETP.NE.AND P0, PT, R6, RZ, PT ;  /* 0x000000ff0600720c */ /* 0x000fc60003f05270 */
[----:B------:R-:W4:Y:S04]  /*1ce0*/  LDS R11, [R3+-0x8] ;  /* 0xfffff800030b7984 */ /* 0x000f280000000800 */
[----:B------:R-:W5:Y:S04]  /*1cf0*/  LDS R13, [R3+-0x4] ;  /* 0xfffffc00030d7984 */ /* 0x000f680000000800 */
[----:B-1----:R-:W1:Y:S04]  /*1d00*/  LDS R19, [R3+0x4] ;  /* 0x0000040003137984 */ /* 0x002e680000000800 */
[----:B------:R-:W1:Y:S04]  /*1d10*/  LDS R17, [R3] ;  /* 0x0000000003117984 */ /* 0x000e680000000800 */
[----:B------:R-:W1:Y:S04]  /*1d20*/  LDS R21, [R3+0x8] ;  /* 0x0000080003157984 */ /* 0x000e680000000800 */
[----:B------:R2:W1:Y:S02]  /*1d30*/  LDS R23, [R3+0xc] ;  /* 0x00000c0003177984 */ /* 0x0004640000000800 */
[----:B--2---:R-:W-:Y:S01]  /*1d40*/  VIADD R3, R3, 0x20 ;  /* 0x0000002003037836 */ /* 0x004fe20000000000 */
[----:B0-----:R-:W-:Y:S01]  /*1d50*/  IADD3 R8, PT, PT, R2, R7, RZ ;  /* 0x0000000702087210 */ /* 0x001fe20007ffe0ff */
[----:B---3--:R-:W-:Y:S01]  /*1d60*/  IMAD.IADD R9, R0, 0x1, R9 ;  /* 0x0000000100097824 */ /* 0x008fe200078e0209 */
[----:B----4-:R-:W-:-:S03]  /*1d70*/  IADD3 R10, PT, PT, R2, R11, RZ ;  /* 0x0000000b020a7210 */ /* 0x010fc60007ffe0ff */
[----:B------:R-:W-:Y:S01]  /*1d80*/  IMAD R9, R9, UR8, R8 ;  /* 0x0000000809097c24 */ /* 0x000fe2000f8e0208 */
[----:B-----5:R-:W-:-:S03]  /*1d90*/  IADD3 R13, PT, PT, R0, R13, RZ ;  /* 0x0000000d000d7210 */ /* 0x020fc60007ffe0ff */
[----:B------:R-:W-:Y:S01]  /*1da0*/  IMAD.WIDE R8, R9, 0x4, R14 ;  /* 0x0000000409087825 */ /* 0x000fe200078e020e */
[----:B-1----:R-:W-:-:S03]  /*1db0*/  IADD3 R19, PT, PT, R0, R19, RZ ;  /* 0x0000001300137210 */ /* 0x002fc60007ffe0ff */
[----:B------:R-:W-:Y:S01]  /*1dc0*/  IMAD R11, R13, UR8, R10 ;  /* 0x000000080d0b7c24 */ /* 0x000fe2000f8e020a */
[----:B------:R0:W-:Y:S01]  /*1dd0*/  STG.E desc[UR10][R8.64], RZ ;  /* 0x000000ff08007986 */ /* 0x0001e2000c10190a */
[C---:B------:R-:W-:Y:S02]  /*1de0*/  IMAD.IADD R12, R2.reuse, 0x1, R17 ;  /* 0x00000001020c7824 */ /* 0x040fe400078e0211 */
[----:B------:R-:W-:Y:S01]  /*1df0*/  IMAD.WIDE R10, R11, 0x4, R14 ;  /* 0x000000040b0a7825 */ /* 0x000fe200078e020e */
[----:B------:R-:W-:-:S03]  /*1e00*/  IADD3 R16, PT, PT, R2, R21, RZ ;  /* 0x0000001502107210 */ /* 0x000fc60007ffe0ff */
[----:B------:R-:W-:Y:S01]  /*1e10*/  IMAD R13, R19, UR8, R12 ;  /* 0x00000008130d7c24 */ /* 0x000fe2000f8e020c */
[----:B------:R0:W-:Y:S01]  /*1e20*/  STG.E desc[UR10][R10.64], RZ ;  /* 0x000000ff0a007986 */ /* 0x0001e2000c10190a */
[----:B------:R-:W-:Y:S02]  /*1e30*/  IMAD.IADD R23, R0, 0x1, R23 ;  /* 0x0000000100177824 */ /* 0x000fe400078e0217 */
[----:B------:R-:W-:-:S04]  /*1e40*/  IMAD.WIDE R12, R13, 0x4, R14 ;  /* 0x000000040d0c7825 */ /* 0x000fc800078e020e */
[----:B------:R-:W-:Y:S01]  /*1e50*/  IMAD R17, R23, UR8, R16 ;  /* 0x0000000817117c24 */ /* 0x000fe2000f8e0210 */
[----:B------:R0:W-:Y:S03]  /*1e60*/  STG.E desc[UR10][R12.64], RZ ;  /* 0x000000ff0c007986 */ /* 0x0001e6000c10190a */
[----:B------:R-:W-:-:S05]  /*1e70*/  IMAD.WIDE R16, R17, 0x4, R14 ;  /* 0x0000000411107825 */ /* 0x000fca00078e020e */
[----:B------:R0:W-:Y:S01]  /*1e80*/  STG.E desc[UR10][R16.64], RZ ;  /* 0x000000ff10007986 */ /* 0x0001e2000c10190a */
[----:B------:R-:W-:Y:S05]  /*1e90*/  @P0 BRA `(.L_x_18) ;  /* 0xfffffffc007c0947 */ /* 0x000fea000383ffff */
.L_x_17:
[----:B0---4-:R-:W-:Y:S05]  /*1ea0*/  BSYNC.RECONVERGENT B1 ;  /* 0x0000000000017941 */ /* 0x011fea0003800200 */
.L_x_16:
[----:B------:R-:W-:Y:S05]  /*1eb0*/  WARPSYNC.ALL ;  /* 0x0000000000007948 */ /* 0x000fea0003800000 */
[----:B------:R-:W-:-:S13]  /*1ec0*/  ISETP.NE.AND P0, PT, R4, RZ, PT ;  /* 0x000000ff0400720c */ /* 0x000fda0003f05270 */
[----:B------:R-:W-:Y:S05]  /*1ed0*/  @!P0 EXIT ;  /* 0x000000000000894d */ /* 0x000fea0003800000 */
[----:B---3--:R-:W0:Y:S01]  /*1ee0*/  S2R R8, SR_CgaCtaId ;  /* 0x0000000000087919 */ /* 0x008e220000008800 */
[----:B------:R-:W3:Y:S01]  /*1ef0*/  LDC.64 R6, c[0x0][0x380] ;  /* 0x0000e000ff067b82 */ /* 0x000ee20000000a00 */
[----:B------:R-:W-:Y:S01]  /*1f00*/  MOV R3, 0x400 ;  /* 0x0000040000037802 */ /* 0x000fe20000000f00 */
[----:B------:R-:W4:Y:S01]  /*1f10*/  LDCU UR4, c[0x0][0x390] ;  /* 0x00007200ff0477ac */ /* 0x000f220008000800 */
[----:B------:R-:W-:Y:S02]  /*1f20*/  LEA R5, R5, UR5, 0x2 ;  /* 0x0000000505057c11 */ /* 0x000fe4000f8e10ff */
[----:B0-----:R-:W-:-:S04]  /*1f30*/  LEA R8, R8, R3, 0x18 ;  /* 0x0000000308087211 */ /* 0x001fc800078ec0ff */
[----:B------:R-:W-:Y:S02]  /*1f40*/  IADD3 R3, PT, PT, R5, 0x4, R8 ;  /* 0x0000000405037810 */ /* 0x000fe40007ffe008 */
[----:B----4-:R-:W-:-:S07]  /*1f50*/  IADD3 R8, PT, PT, -R4, RZ, RZ ;  /* 0x000000ff04087210 */ /* 0x010fce0007ffe1ff */
.L_x_25:
[----:B0-----:R-:W0:Y:S01]  /*1f60*/  LDS R5, [R3+-0x4] ;  /* 0xfffffc0003057984 */ /* 0x001e220000000800 */
[----:B------:R-:W-:-:S03]  /*1f70*/  IADD3 R8, PT, PT, R8, 0x1, RZ ;  /* 0x0000000108087810 */ /* 0x000fc60007ffe0ff */
[----:B------:R4:W5:Y:S01]  /*1f80*/  LDS R9, [R3] ;  /* 0x0000000003097984 */ /* 0x0009620000000800 */
[----:B------:R-:W-:Y:S02]  /*1f90*/  ISETP.NE.AND P0, PT, R8, RZ, PT ;  /* 0x000000ff0800720c */ /* 0x000fe40003f05270 */
[----:B----4-:R-:W-:Y:S02]  /*1fa0*/  IADD3 R3, PT, PT, R3, 0x8, RZ ;  /* 0x0000000803037810 */ /* 0x010fe40007ffe0ff */
[----:B0-----:R-:W-:Y:S01]  /*1fb0*/  IADD3 R4, PT, PT, R2, R5, RZ ;  /* 0x0000000502047210 */ /* 0x001fe20007ffe0ff */
[----:B-----5:R-:W-:-:S04]  /*1fc0*/  IMAD.IADD R9, R0, 0x1, R9 ;  /* 0x0000000100097824 */ /* 0x020fc800078e0209 */
[----:B------:R-:W-:-:S04]  /*1fd0*/  IMAD R5, R9, UR4, R4 ;  /* 0x0000000409057c24 */ /* 0x000fc8000f8e0204 */
[----:B---3--:R-:W-:-:S05]  /*1fe0*/  IMAD.WIDE R4, R5, 0x4, R6 ;  /* 0x0000000405047825 */ /* 0x008fca00078e0206 */
[----:B------:R0:W-:Y:S01]  /*1ff0*/  STG.E desc[UR10][R4.64], RZ ;  /* 0x000000ff04007986 */ /* 0x0001e2000c10190a */
[----:B------:R-:W-:Y:S05]  /*2000*/  @P0 BRA `(.L_x_25) ;  /* 0xfffffffc00d40947 */ /* 0x000fea000383ffff */
[----:B------:R-:W-:Y:S05]  /*2010*/  EXIT ;  /* 0x000000000000794d */ /* 0x000fea0003800000 */
.L_x_26:
[----:B------:R-:W-:-:S00]  /*2020*/  BRA `(.L_x_26) ;  /* 0xfffffffc00fc7947 */ /* 0x000fc0000383ffff */
[----:B------:R-:W-:-:S00]  /*2030*/  NOP ;  /* 0x0000000000007918 */ /* 0x000fc00000000000 */
        /* <DEDUP_REMOVED lines=12> */
.L_x_27:


//--------------------- .nv.shared._Z10dfs_kernelPfPbiiif --------------------------
	.section	.nv.shared._Z10dfs_kernelPfPbiiif,"aw",@nobits
	.sectionflags	@""
	.align	16
	.zero		1024


//--------------------- .nv.shared.reserved.0     --------------------------
	.section	.nv.shared.reserved.0,"aw",@nobits
	.weak		__nv_reservedSMEM_offset_0_alias
	.size		__nv_reservedSMEM_offset_0_alias, 0, 64
	.other		__nv_reservedSMEM_offset_0_alias,@"STO_CUDA_RESERVED_SHARED STV_DEFAULT"
__nv_reservedSMEM_offset_0_alias:
	.zero		0
	.zero		64


//--------------------- .nv.constant0._Z10dfs_kernelPfPbiiif --------------------------
	.section	.nv.constant0._Z10dfs_kernelPfPbiiif,"a",@progbits
	.sectionflags	@""
	.align	4
.nv.constant0._Z10dfs_kernelPfPbiiif:
	.zero		928


//--------------------- SYMBOLS --------------------------

	.type		.nv.reservedSmem.offset0,@object
	.size		.nv.reservedSmem.offset0,0x4
	.type		.nv.reservedSmem.cap,@object
	.size		.nv.reservedSmem.cap,0x4
